	.target	sm_90a

	.elftype	@"ET_EXEC"


//--------------------- .note.nv.tkinfo           --------------------------
	.section	.note.nv.tkinfo,"",@"SHT_NOTE"
	.sectionflags	@"SHF_NOTE_NV_TKINFO"
	.tkinfo
        /*0018*/ 	.word	0x00000002
        /*0030*/ 	.string	""
        /*0030*/ 	.string	"ptxas"
        /*0030*/ 	.string	"Cuda compilation tools, release 13.0, V13.0.88"
        /*0030*/ 	.string	"Build cuda_13.0.r13.0/compiler.36424714_0"
        /*0030*/ 	.string	"-arch sm_90a -m 64 "



//--------------------- .note.nv.cuinfo           --------------------------
	.section	.note.nv.cuinfo,"",@"SHT_NOTE"
	.sectionflags	@"SHF_NOTE_NV_CUINFO"
        /*0018*/ 	.short	0x0002
        /*001a*/ 	.short	0x005a
        /*001c*/ 	.short	0x0082
	.zero		2


//--------------------- .nv.info                  --------------------------
	.section	.nv.info,"",@"SHT_CUDA_INFO"
	.align	4


	//----- nvinfo : EIATTR_REGCOUNT
	.align		4
        /*0000*/ 	.byte	0x04, 0x2f
        /*0002*/ 	.short	(.L_12 - .L_11)
	.align		4
.L_11:
        /*0004*/ 	.word	index@(_ZN7cutlass13device_kernelINS_4gemm6kernel13GemmUniversalIN4cute5tupleIJiiiiEEENS1_10collective13CollectiveMmaINS1_37MainloopSm90TmaGmmaWarpSpecializedFP8ILi37ENS5_IJNS4_1CILi2EEENSA_ILi1EEESC_EEENS1_32KernelTmaWarpSpecializedPingpongEEENS5_IJNSA_ILi64EEENSA_ILi128EEENSA_ILi32EEEEEENS_12float_e5m2_tENS5_IJlSC_lEEESK_SL_NS4_8TiledMMAINS4_8MMA_AtomIJNS4_4SM904GMMA31MMA_64x128x32_F32E5M2E5M2_SS_TNILNSP_7ScaleInE1ELSR_1EEEEEENS4_6LayoutINS5_IJSC_SC_SC_EEENS5_IJNSA_ILi0EEESW_SW_EEEEENS5_IJNS4_10UnderscoreESZ_SZ_EEEEENS4_13SM90_TMA_LOADENS4_14ComposedLayoutINS4_7SwizzleILi1ELi4ELi3EEENS4_18smem_ptr_flag_bitsILi8EEENSU_INS5_IJNSA_ILi8EEESI_EEENS5_IJSI_SC_EEEEEEEvNS4_8identityENS4_23SM90_TMA_LOAD_MULTICASTES1C_vS1D_EENS_8epilogue10collective6detail29Sm90TmaWarpSpecializedAdapterINS1H_15DefaultEpilogueISK_SL_SL_NS1G_6thread17LinearCombinationISK_Li1EffLNS1L_9ScaleType4KindE0ELNS_15FloatRoundStyleE2ESK_EENS1_15EpilogueDefaultEEEEEvvEEEEvNT_6ParamsE)
        /*0008*/ 	.word	0x000000a8


	//----- nvinfo : EIATTR_FRAME_SIZE
	.align		4
.L_12:
        /*000c*/ 	.byte	0x04, 0x11
        /*000e*/ 	.short	(.L_14 - .L_13)
	.align		4
.L_13:
        /*0010*/ 	.word	index@(_ZN7cutlass13device_kernelINS_4gemm6kernel13GemmUniversalIN4cute5tupleIJiiiiEEENS1_10collective13CollectiveMmaINS1_37MainloopSm90TmaGmmaWarpSpecializedFP8ILi37ENS5_IJNS4_1CILi2EEENSA_ILi1EEESC_EEENS1_32KernelTmaWarpSpecializedPingpongEEENS5_IJNSA_ILi64EEENSA_ILi128EEENSA_ILi32EEEEEENS_12float_e5m2_tENS5_IJlSC_lEEESK_SL_NS4_8TiledMMAINS4_8MMA_AtomIJNS4_4SM904GMMA31MMA_64x128x32_F32E5M2E5M2_SS_TNILNSP_7ScaleInE1ELSR_1EEEEEENS4_6LayoutINS5_IJSC_SC_SC_EEENS5_IJNSA_ILi0EEESW_SW_EEEEENS5_IJNS4_10UnderscoreESZ_SZ_EEEEENS4_13SM90_TMA_LOADENS4_14ComposedLayoutINS4_7SwizzleILi1ELi4ELi3EEENS4_18smem_ptr_flag_bitsILi8EEENSU_INS5_IJNSA_ILi8EEESI_EEENS5_IJSI_SC_EEEEEEEvNS4_8identityENS4_23SM90_TMA_LOAD_MULTICASTES1C_vS1D_EENS_8epilogue10collective6detail29Sm90TmaWarpSpecializedAdapterINS1H_15DefaultEpilogueISK_SL_SL_NS1G_6thread17LinearCombinationISK_Li1EffLNS1L_9ScaleType4KindE0ELNS_15FloatRoundStyleE2ESK_EENS1_15EpilogueDefaultEEEEEvvEEEEvNT_6ParamsE)
        /*0014*/ 	.word	0x00000000


	//----- nvinfo : EIATTR_MIN_STACK_SIZE
	.align		4
.L_14:
        /*0018*/ 	.byte	0x04, 0x12
        /*001a*/ 	.short	(.L_16 - .L_15)
	.align		4
.L_15:
        /*001c*/ 	.word	index@(_ZN7cutlass13device_kernelINS_4gemm6kernel13GemmUniversalIN4cute5tupleIJiiiiEEENS1_10collective13CollectiveMmaINS1_37MainloopSm90TmaGmmaWarpSpecializedFP8ILi37ENS5_IJNS4_1CILi2EEENSA_ILi1EEESC_EEENS1_32KernelTmaWarpSpecializedPingpongEEENS5_IJNSA_ILi64EEENSA_ILi128EEENSA_ILi32EEEEEENS_12float_e5m2_tENS5_IJlSC_lEEESK_SL_NS4_8TiledMMAINS4_8MMA_AtomIJNS4_4SM904GMMA31MMA_64x128x32_F32E5M2E5M2_SS_TNILNSP_7ScaleInE1ELSR_1EEEEEENS4_6LayoutINS5_IJSC_SC_SC_EEENS5_IJNSA_ILi0EEESW_SW_EEEEENS5_IJNS4_10UnderscoreESZ_SZ_EEEEENS4_13SM90_TMA_LOADENS4_14ComposedLayoutINS4_7SwizzleILi1ELi4ELi3EEENS4_18smem_ptr_flag_bitsILi8EEENSU_INS5_IJNSA_ILi8EEESI_EEENS5_IJSI_SC_EEEEEEEvNS4_8identityENS4_23SM90_TMA_LOAD_MULTICASTES1C_vS1D_EENS_8epilogue10collective6detail29Sm90TmaWarpSpecializedAdapterINS1H_15DefaultEpilogueISK_SL_SL_NS1G_6thread17LinearCombinationISK_Li1EffLNS1L_9ScaleType4KindE0ELNS_15FloatRoundStyleE2ESK_EENS1_15EpilogueDefaultEEEEEvvEEEEvNT_6ParamsE)
        /*0020*/ 	.word	0x00000000
.L_16:


//--------------------- .nv.compat                --------------------------
	.section	.nv.compat,"",@"SHT_CUDA_COMPAT_INFO"
	.align	4
        /*0000*/ 	.byte	0x02, 0x09, 0x01, 0x00, 0x02, 0x02, 0x04, 0x00, 0x02, 0x05, 0x05, 0x00, 0x03, 0x07, 0x01, 0x01
        /*0010*/ 	.byte	0x02, 0x03, 0x01, 0x00, 0x02, 0x06, 0x01, 0x00, 0x04, 0x0b, 0x08, 0x00, 0x00, 0x00, 0x00, 0x00
        /*0020*/ 	.byte	0x00, 0x00, 0x00, 0x00


//--------------------- .nv.info._ZN7cutlass13device_kernelINS_4gemm6kernel13GemmUniversalIN4cute5tupleIJiiiiEEENS1_10collective13CollectiveMmaINS1_37MainloopSm90TmaGmmaWarpSpecializedFP8ILi37ENS5_IJNS4_1CILi2EEENSA_ILi1EEESC_EEENS1_32KernelTmaWarpSpecializedPingpongEEENS5_IJNSA_ILi64EEENSA_ILi128EEENSA_ILi32EEEEEENS_12float_e5m2_tENS5_IJlSC_lEEESK_SL_NS4_8TiledMMAINS4_8MMA_AtomIJNS4_4SM904GMMA31MMA_64x128x32_F32E5M2E5M2_SS_TNILNSP_7ScaleInE1ELSR_1EEEEEENS4_6LayoutINS5_IJSC_SC_SC_EEENS5_IJNSA_ILi0EEESW_SW_EEEEENS5_IJNS4_10UnderscoreESZ_SZ_EEEEENS4_13SM90_TMA_LOADENS4_14ComposedLayoutINS4_7SwizzleILi1ELi4ELi3EEENS4_18smem_ptr_flag_bitsILi8EEENSU_INS5_IJNSA_ILi8EEESI_EEENS5_IJSI_SC_EEEEEEEvNS4_8identityENS4_23SM90_TMA_LOAD_MULTICASTES1C_vS1D_EENS_8epilogue10collective6detail29Sm90TmaWarpSpecializedAdapterINS1H_15DefaultEpilogueISK_SL_SL_NS1G_6thread17LinearCombinationISK_Li1EffLNS1L_9ScaleType4KindE0ELNS_15FloatRoundStyleE2ESK_EENS1_15EpilogueDefaultEEEEEvvEEEEvNT_6ParamsE --------------------------
	.section	.nv.info._ZN7cutlass13device_kernelINS_4gemm6kernel13GemmUniversalIN4cute5tupleIJiiiiEEENS1_10collective13CollectiveMmaINS1_37MainloopSm90TmaGmmaWarpSpecializedFP8ILi37ENS5_IJNS4_1CILi2EEENSA_ILi1EEESC_EEENS1_32KernelTmaWarpSpecializedPingpongEEENS5_IJNSA_ILi64EEENSA_ILi128EEENSA_ILi32EEEEEENS_12float_e5m2_tENS5_IJlSC_lEEESK_SL_NS4_8TiledMMAINS4_8MMA_AtomIJNS4_4SM904GMMA31MMA_64x128x32_F32E5M2E5M2_SS_TNILNSP_7ScaleInE1ELSR_1EEEEEENS4_6LayoutINS5_IJSC_SC_SC_EEENS5_IJNSA_ILi0EEESW_SW_EEEEENS5_IJNS4_10UnderscoreESZ_SZ_EEEEENS4_13SM90_TMA_LOADENS4_14ComposedLayoutINS4_7SwizzleILi1ELi4ELi3EEENS4_18smem_ptr_flag_bitsILi8EEENSU_INS5_IJNSA_ILi8EEESI_EEENS5_IJSI_SC_EEEEEEEvNS4_8identityENS4_23SM90_TMA_LOAD_MULTICASTES1C_vS1D_EENS_8epilogue10collective6detail29Sm90TmaWarpSpecializedAdapterINS1H_15DefaultEpilogueISK_SL_SL_NS1G_6thread17LinearCombinationISK_Li1EffLNS1L_9ScaleType4KindE0ELNS_15FloatRoundStyleE2ESK_EENS1_15EpilogueDefaultEEEEEvvEEEEvNT_6ParamsE,"",@"SHT_CUDA_INFO"
	.sectionflags	@""
	.align	4


	//----- nvinfo : EIATTR_CUDA_API_VERSION
	.align		4
        /*0000*/ 	.byte	0x04, 0x37
        /*0002*/ 	.short	(.L_18 - .L_17)
.L_17:
        /*0004*/ 	.word	0x00000082


	//----- nvinfo : EIATTR_KPARAM_INFO
	.align		4
.L_18:
        /*0008*/ 	.byte	0x04, 0x17
        /*000a*/ 	.short	(.L_20 - .L_19)
.L_19:
        /*000c*/ 	.word	0x00000000
        /*0010*/ 	.short	0x0000
        /*0012*/ 	.short	0x0070
        /*0014*/ 	.byte	0x00, 0xf0, 0x01, 0x10


	//----- nvinfo : EIATTR_SPARSE_MMA_MASK
	.align		4
.L_20:
        /*0018*/ 	.byte	0x03, 0x50
        /*001a*/ 	.short	0x0000


	//----- nvinfo : EIATTR_MAXREG_COUNT
	.align		4
        /*001c*/ 	.byte	0x03, 0x1b
        /*001e*/ 	.short	0x00a8


	//----- nvinfo : EIATTR_NUM_BARRIERS
	.align		4
        /*0020*/ 	.byte	0x02, 0x4c
        /*0022*/ 	.byte	0x01
	.zero		1


	//----- nvinfo : EIATTR_MERCURY_ISA_VERSION
	.align		4
        /*0024*/ 	.byte	0x03, 0x5f
        /*0026*/ 	.short	0x0101


	//----- nvinfo : EIATTR_INT_WARP_WIDE_INSTR_OFFSETS
	.align		4
        /*0028*/ 	.byte	0x04, 0x31
        /*002a*/ 	.short	(.L_22 - .L_21)


	//   ....[0]....
.L_21:
        /*002c*/ 	.word	0x00000900


	//   ....[1]....
        /*0030*/ 	.word	0x00000940


	//   ....[2]....
        /*0034*/ 	.word	0x00000980


	//   ....[3]....
        /*0038*/ 	.word	0x00000a20


	//   ....[4]....
        /*003c*/ 	.word	0x00000a40


	//   ....[5]....
        /*0040*/ 	.word	0x00000aa0


	//   ....[6]....
        /*0044*/ 	.word	0x00000b90


	//   ....[7]....
        /*0048*/ 	.word	0x00000be0


	//----- nvinfo : EIATTR_COOP_GROUP_MASK_REGIDS
	.align		4
.L_22:
        /*004c*/ 	.byte	0x04, 0x29
        /*004e*/ 	.short	(.L_24 - .L_23)


	//   ....[0]....
.L_23:
        /*0050*/ 	.word	0xffffffff


	//   ....[1]....
        /*0054*/ 	.word	0xffffffff


	//   ....[2]....
        /*0058*/ 	.word	0xffffffff


	//   ....[3]....
        /*005c*/ 	.word	0xffffffff


	//   ....[4]....
        /*0060*/ 	.word	0xffffffff


	//   ....[5]....
        /*0064*/ 	.word	0xffffffff


	//   ....[6]....
        /*0068*/ 	.word	0xffffffff


	//----- nvinfo : EIATTR_COOP_GROUP_INSTR_OFFSETS
	.align		4
.L_24:
        /*006c*/ 	.byte	0x04, 0x28
        /*006e*/ 	.short	(.L_26 - .L_25)


	//   ....[0]....
.L_25:
        /*0070*/ 	.word	0x00000060


	//   ....[1]....
        /*0074*/ 	.word	0x00000070


	//   ....[2]....
        /*0078*/ 	.word	0x00000130


	//   ....[3]....
        /*007c*/ 	.word	0x00000710


	//   ....[4]....
        /*0080*/ 	.word	0x00000750


	//   ....[5]....
        /*0084*/ 	.word	0x000007d0


	//   ....[6]....
        /*0088*/ 	.word	0x00000da0


	//----- nvinfo : EIATTR_REG_RECONFIG
	.align		4
.L_26:
        /*008c*/ 	.byte	0x01, 0x54
	.zero		2


	//----- nvinfo : EIATTR_MBARRIER_INSTR_OFFSETS
	.align		4
        /*0090*/ 	.byte	0x04, 0x39
        /*0092*/ 	.short	(.L_28 - .L_27)


	//   ....[0]....
.L_27:
        /*0094*/ 	.word	0x00000250
        /*0098*/ 	.word	0x000000ff
        /*009c*/ 	.word	0x00000000
        /*00a0*/ 	.short	0x0100
        /*00a2*/ 	.byte	0x08
	.zero		1


	//   ....[1]....
        /*00a4*/ 	.word	0x00000260
        /*00a8*/ 	.word	0x000000ff
        /*00ac*/ 	.word	0x00000128
        /*00b0*/ 	.short	0x0100
        /*00b2*/ 	.byte	0x08
	.zero		1


	//   ....[2]....
        /*00b4*/ 	.word	0x00000270
        /*00b8*/ 	.word	0x000000ff
        /*00bc*/ 	.word	0x00000008
        /*00c0*/ 	.short	0x0100
        /*00c2*/ 	.byte	0x08
	.zero		1


	//   ....[3]....
        /*00c4*/ 	.word	0x00000280
        /*00c8*/ 	.word	0x000000ff
        /*00cc*/ 	.word	0x00000130
        /*00d0*/ 	.short	0x0100
        /*00d2*/ 	.byte	0x08
	.zero		1


	//   ....[4]....
        /*00d4*/ 	.word	0x00000290
        /*00d8*/ 	.word	0x000000ff
        /*00dc*/ 	.word	0x00000010
        /*00e0*/ 	.short	0x0100
        /*00e2*/ 	.byte	0x08
	.zero		1


	//   ....[5]....
        /*00e4*/ 	.word	0x000002a0
        /*00e8*/ 	.word	0x000000ff
        /*00ec*/ 	.word	0x00000138
        /*00f0*/ 	.short	0x0100
        /*00f2*/ 	.byte	0x08
	.zero		1


	//   ....[6]....
        /*00f4*/ 	.word	0x000002b0
        /*00f8*/ 	.word	0x000000ff
        /*00fc*/ 	.word	0x00000018
        /*0100*/ 	.short	0x0100
        /*0102*/ 	.byte	0x08
	.zero		1


	//   ....[7]....
        /*0104*/ 	.word	0x000002c0
        /*0108*/ 	.word	0x000000ff
        /*010c*/ 	.word	0x00000140
        /*0110*/ 	.short	0x0100
        /*0112*/ 	.byte	0x08
	.zero		1


	//   ....[8]....
        /*0114*/ 	.word	0x000002d0
        /*0118*/ 	.word	0x000000ff
        /*011c*/ 	.word	0x00000020
        /*0120*/ 	.short	0x0100
        /*0122*/ 	.byte	0x08
	.zero		1


	//   ....[9]....
        /*0124*/ 	.word	0x000002e0
        /*0128*/ 	.word	0x000000ff
        /*012c*/ 	.word	0x00000148
        /*0130*/ 	.short	0x0100
        /*0132*/ 	.byte	0x08
	.zero		1


	//   ....[10]....
        /*0134*/ 	.word	0x000002f0
        /*0138*/ 	.word	0x000000ff
        /*013c*/ 	.word	0x00000028
        /*0140*/ 	.short	0x0100
        /*0142*/ 	.byte	0x08
	.zero		1


	//   ....[11]....
        /*0144*/ 	.word	0x00000300
        /*0148*/ 	.word	0x000000ff
        /*014c*/ 	.word	0x00000150
        /*0150*/ 	.short	0x0100
        /*0152*/ 	.byte	0x08
	.zero		1


	//   ....[12]....
        /*0154*/ 	.word	0x00000310
        /*0158*/ 	.word	0x000000ff
        /*015c*/ 	.word	0x00000030
        /*0160*/ 	.short	0x0100
        /*0162*/ 	.byte	0x08
	.zero		1


	//   ....[13]....
        /*0164*/ 	.word	0x00000320
        /*0168*/ 	.word	0x000000ff
        /*016c*/ 	.word	0x00000158
        /*0170*/ 	.short	0x0100
        /*0172*/ 	.byte	0x08
	.zero		1


	//   ....[14]....
        /*0174*/ 	.word	0x00000330
        /*0178*/ 	.word	0x000000ff
        /*017c*/ 	.word	0x00000038
        /*0180*/ 	.short	0x0100
        /*0182*/ 	.byte	0x08
	.zero		1


	//   ....[15]....
        /*0184*/ 	.word	0x00000340
        /*0188*/ 	.word	0x000000ff
        /*018c*/ 	.word	0x00000160
        /*0190*/ 	.short	0x0100
        /*0192*/ 	.byte	0x08
	.zero		1


	//   ....[16]....
        /*0194*/ 	.word	0x00000350
        /*0198*/ 	.word	0x000000ff
        /*019c*/ 	.word	0x00000040
        /*01a0*/ 	.short	0x0100
        /*01a2*/ 	.byte	0x08
	.zero		1


	//   ....[17]....
        /*01a4*/ 	.word	0x00000360
        /*01a8*/ 	.word	0x000000ff
        /*01ac*/ 	.word	0x00000168
        /*01b0*/ 	.short	0x0100
        /*01b2*/ 	.byte	0x08
	.zero		1


	//   ....[18]....
        /*01b4*/ 	.word	0x00000370
        /*01b8*/ 	.word	0x000000ff
        /*01bc*/ 	.word	0x00000048
        /*01c0*/ 	.short	0x0100
        /*01c2*/ 	.byte	0x08
	.zero		1


	//   ....[19]....
        /*01c4*/ 	.word	0x00000380
        /*01c8*/ 	.word	0x000000ff
        /*01cc*/ 	.word	0x00000170
        /*01d0*/ 	.short	0x0100
        /*01d2*/ 	.byte	0x08
	.zero		1


	//   ....[20]....
        /*01d4*/ 	.word	0x00000390
        /*01d8*/ 	.word	0x000000ff
        /*01dc*/ 	.word	0x00000050
        /*01e0*/ 	.short	0x0100
        /*01e2*/ 	.byte	0x08
	.zero		1


	//   ....[21]....
        /*01e4*/ 	.word	0x000003a0
        /*01e8*/ 	.word	0x000000ff
        /*01ec*/ 	.word	0x00000178
        /*01f0*/ 	.short	0x0100
        /*01f2*/ 	.byte	0x08
	.zero		1


	//   ....[22]....
        /*01f4*/ 	.word	0x000003b0
        /*01f8*/ 	.word	0x000000ff
        /*01fc*/ 	.word	0x00000058
        /*0200*/ 	.short	0x0100
        /*0202*/ 	.byte	0x08
	.zero		1


	//   ....[23]....
        /*0204*/ 	.word	0x000003c0
        /*0208*/ 	.word	0x000000ff
        /*020c*/ 	.word	0x00000180
        /*0210*/ 	.short	0x0100
        /*0212*/ 	.byte	0x08
	.zero		1


	//   ....[24]....
        /*0214*/ 	.word	0x000003d0
        /*0218*/ 	.word	0x000000ff
        /*021c*/ 	.word	0x00000060
        /*0220*/ 	.short	0x0100
        /*0222*/ 	.byte	0x08
	.zero		1


	//   ....[25]....
        /*0224*/ 	.word	0x000003e0
        /*0228*/ 	.word	0x000000ff
        /*022c*/ 	.word	0x00000188
        /*0230*/ 	.short	0x0100
        /*0232*/ 	.byte	0x08
	.zero		1


	//   ....[26]....
        /*0234*/ 	.word	0x000003f0
        /*0238*/ 	.word	0x000000ff
        /*023c*/ 	.word	0x00000068
        /*0240*/ 	.short	0x0100
        /*0242*/ 	.byte	0x08
	.zero		1


	//   ....[27]....
        /*0244*/ 	.word	0x00000400
        /*0248*/ 	.word	0x000000ff
        /*024c*/ 	.word	0x00000190
        /*0250*/ 	.short	0x0100
        /*0252*/ 	.byte	0x08
	.zero		1


	//   ....[28]....
        /*0254*/ 	.word	0x00000410
        /*0258*/ 	.word	0x000000ff
        /*025c*/ 	.word	0x00000070
        /*0260*/ 	.short	0x0100
        /*0262*/ 	.byte	0x08
	.zero		1


	//   ....[29]....
        /*0264*/ 	.word	0x00000420
        /*0268*/ 	.word	0x000000ff
        /*026c*/ 	.word	0x00000198
        /*0270*/ 	.short	0x0100
        /*0272*/ 	.byte	0x08
	.zero		1


	//   ....[30]....
        /*0274*/ 	.word	0x00000430
        /*0278*/ 	.word	0x000000ff
        /*027c*/ 	.word	0x00000078
        /*0280*/ 	.short	0x0100
        /*0282*/ 	.byte	0x08
	.zero		1


	//   ....[31]....
        /*0284*/ 	.word	0x00000440
        /*0288*/ 	.word	0x000000ff
        /*028c*/ 	.word	0x000001a0
        /*0290*/ 	.short	0x0100
        /*0292*/ 	.byte	0x08
	.zero		1


	//   ....[32]....
        /*0294*/ 	.word	0x00000450
        /*0298*/ 	.word	0x000000ff
        /*029c*/ 	.word	0x00000080
        /*02a0*/ 	.short	0x0100
        /*02a2*/ 	.byte	0x08
	.zero		1


	//   ....[33]....
        /*02a4*/ 	.word	0x00000460
        /*02a8*/ 	.word	0x000000ff
        /*02ac*/ 	.word	0x000001a8
        /*02b0*/ 	.short	0x0100
        /*02b2*/ 	.byte	0x08
	.zero		1


	//   ....[34]....
        /*02b4*/ 	.word	0x00000470
        /*02b8*/ 	.word	0x000000ff
        /*02bc*/ 	.word	0x00000088
        /*02c0*/ 	.short	0x0100
        /*02c2*/ 	.byte	0x08
	.zero		1


	//   ....[35]....
        /*02c4*/ 	.word	0x00000480
        /*02c8*/ 	.word	0x000000ff
        /*02cc*/ 	.word	0x000001b0
        /*02d0*/ 	.short	0x0100
        /*02d2*/ 	.byte	0x08
	.zero		1


	//   ....[36]....
        /*02d4*/ 	.word	0x00000490
        /*02d8*/ 	.word	0x000000ff
        /*02dc*/ 	.word	0x00000090
        /*02e0*/ 	.short	0x0100
        /*02e2*/ 	.byte	0x08
	.zero		1


	//   ....[37]....
        /*02e4*/ 	.word	0x000004a0
        /*02e8*/ 	.word	0x000000ff
        /*02ec*/ 	.word	0x000001b8
        /*02f0*/ 	.short	0x0100
        /*02f2*/ 	.byte	0x08
	.zero		1


	//   ....[38]....
        /*02f4*/ 	.word	0x000004b0
        /*02f8*/ 	.word	0x000000ff
        /*02fc*/ 	.word	0x00000098
        /*0300*/ 	.short	0x0100
        /*0302*/ 	.byte	0x08
	.zero		1


	//   ....[39]....
        /*0304*/ 	.word	0x000004c0
        /*0308*/ 	.word	0x000000ff
        /*030c*/ 	.word	0x000001c0
        /*0310*/ 	.short	0x0100
        /*0312*/ 	.byte	0x08
	.zero		1


	//   ....[40]....
        /*0314*/ 	.word	0x000004d0
        /*0318*/ 	.word	0x000000ff
        /*031c*/ 	.word	0x000000a0
        /*0320*/ 	.short	0x0100
        /*0322*/ 	.byte	0x08
	.zero		1


	//   ....[41]....
        /*0324*/ 	.word	0x000004e0
        /*0328*/ 	.word	0x000000ff
        /*032c*/ 	.word	0x000001c8
        /*0330*/ 	.short	0x0100
        /*0332*/ 	.byte	0x08
	.zero		1


	//   ....[42]....
        /*0334*/ 	.word	0x000004f0
        /*0338*/ 	.word	0x000000ff
        /*033c*/ 	.word	0x000000a8
        /*0340*/ 	.short	0x0100
        /*0342*/ 	.byte	0x08
	.zero		1


	//   ....[43]....
        /*0344*/ 	.word	0x00000500
        /*0348*/ 	.word	0x000000ff
        /*034c*/ 	.word	0x000001d0
        /*0350*/ 	.short	0x0100
        /*0352*/ 	.byte	0x08
	.zero		1


	//   ....[44]....
        /*0354*/ 	.word	0x00000510
        /*0358*/ 	.word	0x000000ff
        /*035c*/ 	.word	0x000000b0
        /*0360*/ 	.short	0x0100
        /*0362*/ 	.byte	0x08
	.zero		1


	//   ....[45]....
        /*0364*/ 	.word	0x00000520
        /*0368*/ 	.word	0x000000ff
        /*036c*/ 	.word	0x000001d8
        /*0370*/ 	.short	0x0100
        /*0372*/ 	.byte	0x08
	.zero		1


	//   ....[46]....
        /*0374*/ 	.word	0x00000530
        /*0378*/ 	.word	0x000000ff
        /*037c*/ 	.word	0x000000b8
        /*0380*/ 	.short	0x0100
        /*0382*/ 	.byte	0x08
	.zero		1


	//   ....[47]....
        /*0384*/ 	.word	0x00000540
        /*0388*/ 	.word	0x000000ff
        /*038c*/ 	.word	0x000001e0
        /*0390*/ 	.short	0x0100
        /*0392*/ 	.byte	0x08
	.zero		1


	//   ....[48]....
        /*0394*/ 	.word	0x00000550
        /*0398*/ 	.word	0x000000ff
        /*039c*/ 	.word	0x000000c0
        /*03a0*/ 	.short	0x0100
        /*03a2*/ 	.byte	0x08
	.zero		1


	//   ....[49]....
        /*03a4*/ 	.word	0x00000560
        /*03a8*/ 	.word	0x000000ff
        /*03ac*/ 	.word	0x000001e8
        /*03b0*/ 	.short	0x0100
        /*03b2*/ 	.byte	0x08
	.zero		1


	//   ....[50]....
        /*03b4*/ 	.word	0x00000570
        /*03b8*/ 	.word	0x000000ff
        /*03bc*/ 	.word	0x000000c8
        /*03c0*/ 	.short	0x0100
        /*03c2*/ 	.byte	0x08
	.zero		1


	//   ....[51]....
        /*03c4*/ 	.word	0x00000580
        /*03c8*/ 	.word	0x000000ff
        /*03cc*/ 	.word	0x000001f0
        /*03d0*/ 	.short	0x0100
        /*03d2*/ 	.byte	0x08
	.zero		1


	//   ....[52]....
        /*03d4*/ 	.word	0x00000590
        /*03d8*/ 	.word	0x000000ff
        /*03dc*/ 	.word	0x000000d0
        /*03e0*/ 	.short	0x0100
        /*03e2*/ 	.byte	0x08
	.zero		1


	//   ....[53]....
        /*03e4*/ 	.word	0x000005a0
        /*03e8*/ 	.word	0x000000ff
        /*03ec*/ 	.word	0x000001f8
        /*03f0*/ 	.short	0x0100
        /*03f2*/ 	.byte	0x08
	.zero		1


	//   ....[54]....
        /*03f4*/ 	.word	0x000005b0
        /*03f8*/ 	.word	0x000000ff
        /*03fc*/ 	.word	0x000000d8
        /*0400*/ 	.short	0x0100
        /*0402*/ 	.byte	0x08
	.zero		1


	//   ....[55]....
        /*0404*/ 	.word	0x000005c0
        /*0408*/ 	.word	0x000000ff
        /*040c*/ 	.word	0x00000200
        /*0410*/ 	.short	0x0100
        /*0412*/ 	.byte	0x08
	.zero		1


	//   ....[56]....
        /*0414*/ 	.word	0x000005d0
        /*0418*/ 	.word	0x000000ff
        /*041c*/ 	.word	0x000000e0
        /*0420*/ 	.short	0x0100
        /*0422*/ 	.byte	0x08
	.zero		1


	//   ....[57]....
        /*0424*/ 	.word	0x000005e0
        /*0428*/ 	.word	0x000000ff
        /*042c*/ 	.word	0x00000208
        /*0430*/ 	.short	0x0100
        /*0432*/ 	.byte	0x08
	.zero		1


	//   ....[58]....
        /*0434*/ 	.word	0x000005f0
        /*0438*/ 	.word	0x000000ff
        /*043c*/ 	.word	0x000000e8
        /*0440*/ 	.short	0x0100
        /*0442*/ 	.byte	0x08
	.zero		1


	//   ....[59]....
        /*0444*/ 	.word	0x00000600
        /*0448*/ 	.word	0x000000ff
        /*044c*/ 	.word	0x00000210
        /*0450*/ 	.short	0x0100
        /*0452*/ 	.byte	0x08
	.zero		1


	//   ....[60]....
        /*0454*/ 	.word	0x00000610
        /*0458*/ 	.word	0x000000ff
        /*045c*/ 	.word	0x000000f0
        /*0460*/ 	.short	0x0100
        /*0462*/ 	.byte	0x08
	.zero		1


	//   ....[61]....
        /*0464*/ 	.word	0x00000620
        /*0468*/ 	.word	0x000000ff
        /*046c*/ 	.word	0x00000218
        /*0470*/ 	.short	0x0100
        /*0472*/ 	.byte	0x08
	.zero		1


	//   ....[62]....
        /*0474*/ 	.word	0x00000630
        /*0478*/ 	.word	0x000000ff
        /*047c*/ 	.word	0x000000f8
        /*0480*/ 	.short	0x0100
        /*0482*/ 	.byte	0x08
	.zero		1


	//   ....[63]....
        /*0484*/ 	.word	0x00000640
        /*0488*/ 	.word	0x000000ff
        /*048c*/ 	.word	0x00000220
        /*0490*/ 	.short	0x0100
        /*0492*/ 	.byte	0x08
	.zero		1


	//   ....[64]....
        /*0494*/ 	.word	0x00000650
        /*0498*/ 	.word	0x000000ff
        /*049c*/ 	.word	0x00000100
        /*04a0*/ 	.short	0x0100
        /*04a2*/ 	.byte	0x08
	.zero		1


	//   ....[65]....
        /*04a4*/ 	.word	0x00000660
        /*04a8*/ 	.word	0x000000ff
        /*04ac*/ 	.word	0x00000228
        /*04b0*/ 	.short	0x0100
        /*04b2*/ 	.byte	0x08
	.zero		1


	//   ....[66]....
        /*04b4*/ 	.word	0x00000670
        /*04b8*/ 	.word	0x000000ff
        /*04bc*/ 	.word	0x00000108
        /*04c0*/ 	.short	0x0100
        /*04c2*/ 	.byte	0x08
	.zero		1


	//   ....[67]....
        /*04c4*/ 	.word	0x00000680
        /*04c8*/ 	.word	0x000000ff
        /*04cc*/ 	.word	0x00000230
        /*04d0*/ 	.short	0x0100
        /*04d2*/ 	.byte	0x08
	.zero		1


	//   ....[68]....
        /*04d4*/ 	.word	0x00000690
        /*04d8*/ 	.word	0x000000ff
        /*04dc*/ 	.word	0x00000110
        /*04e0*/ 	.short	0x0100
        /*04e2*/ 	.byte	0x08
	.zero		1


	//   ....[69]....
        /*04e4*/ 	.word	0x000006a0
        /*04e8*/ 	.word	0x000000ff
        /*04ec*/ 	.word	0x00000238
        /*04f0*/ 	.short	0x0100
        /*04f2*/ 	.byte	0x08
	.zero		1


	//   ....[70]....
        /*04f4*/ 	.word	0x000006b0
        /*04f8*/ 	.word	0x000000ff
        /*04fc*/ 	.word	0x00000118
        /*0500*/ 	.short	0x0100
        /*0502*/ 	.byte	0x08
	.zero		1


	//   ....[71]....
        /*0504*/ 	.word	0x000006c0
        /*0508*/ 	.word	0x000000ff
        /*050c*/ 	.word	0x00000240
        /*0510*/ 	.short	0x0100
        /*0512*/ 	.byte	0x08
	.zero		1


	//   ....[72]....
        /*0514*/ 	.word	0x000006d0
        /*0518*/ 	.word	0x000000ff
        /*051c*/ 	.word	0x00000120
        /*0520*/ 	.short	0x0100
        /*0522*/ 	.byte	0x08
	.zero		1


	//   ....[73]....
        /*0524*/ 	.word	0x000006e0
        /*0528*/ 	.word	0x000000ff
        /*052c*/ 	.word	0x00000248
        /*0530*/ 	.short	0x0100
        /*0532*/ 	.byte	0x08
	.zero		1


	//   ....[74]....
        /*0534*/ 	.word	0x00000c10
        /*0538*/ 	.word	0x000000ff
        /*053c*/ 	.word	0x00000280
        /*0540*/ 	.short	0x0100
        /*0542*/ 	.byte	0x08
	.zero		1


	//   ....[75]....
        /*0544*/ 	.word	0x00000cb0
        /*0548*/ 	.word	0x000000ff
        /*054c*/ 	.word	0x00000288
        /*0550*/ 	.short	0x0100
        /*0552*/ 	.byte	0x08
	.zero		1


	//   ....[76]....
        /*0554*/ 	.word	0x00000d20
        /*0558*/ 	.word	0x000000ff
        /*055c*/ 	.word	0x00000260
        /*0560*/ 	.short	0x0100
        /*0562*/ 	.byte	0x09
	.zero		1


	//   ....[77]....
        /*0564*/ 	.word	0x00000d30
        /*0568*/ 	.word	0x000000ff
        /*056c*/ 	.word	0x00000268
        /*0570*/ 	.short	0x0100
        /*0572*/ 	.byte	0x09
	.zero		1


	//   ....[78]....
        /*0574*/ 	.word	0x00000d40
        /*0578*/ 	.word	0x000000ff
        /*057c*/ 	.word	0x00000270
        /*0580*/ 	.short	0x0100
        /*0582*/ 	.byte	0x09
	.zero		1


	//   ....[79]....
        /*0584*/ 	.word	0x00000d50
        /*0588*/ 	.word	0x000000ff
        /*058c*/ 	.word	0x00000278
        /*0590*/ 	.short	0x0100
        /*0592*/ 	.byte	0x09
	.zero		1


	//   ....[80]....
        /*0594*/ 	.word	0x00001ad0
        /*0598*/ 	.word	0x000000ff
        /*059c*/ 	.word	0xfffffff8
        /*05a0*/ 	.short	0x010a
        /*05a2*/ 	.byte	0x0b
	.zero		1


	//   ....[81]....
        /*05a4*/ 	.word	0x00001fb0
        /*05a8*/ 	.word	0x000000ff
        /*05ac*/ 	.word	0x00000000
        /*05b0*/ 	.short	0x010a
        /*05b2*/ 	.byte	0x06
	.zero		1


	//   ....[82]....
        /*05b4*/ 	.word	0x00001ff0
        /*05b8*/ 	.word	0x000000ff
        /*05bc*/ 	.word	0x00000000
        /*05c0*/ 	.short	0x010a
        /*05c2*/ 	.byte	0x06
	.zero		1


	//   ....[83]....
        /*05c4*/ 	.word	0x000028a0
        /*05c8*/ 	.word	0x000000ff
        /*05cc*/ 	.word	0x00000000
        /*05d0*/ 	.short	0x010a
        /*05d2*/ 	.byte	0x10
	.zero		1


	//   ....[84]....
        /*05d4*/ 	.word	0x000028e0
        /*05d8*/ 	.word	0x000000ff
        /*05dc*/ 	.word	0x00000000
        /*05e0*/ 	.short	0x010a
        /*05e2*/ 	.byte	0x10
	.zero		1


	//   ....[85]....
        /*05e4*/ 	.word	0x00002ef0
        /*05e8*/ 	.word	0x00000015
        /*05ec*/ 	.word	0x00000000
        /*05f0*/ 	.short	0x0101
        /*05f2*/ 	.byte	0x3f
	.zero		1


	//   ....[86]....
        /*05f4*/ 	.word	0x00003470
        /*05f8*/ 	.word	0x00000013
        /*05fc*/ 	.word	0x00000000
        /*0600*/ 	.short	0x0101
        /*0602*/ 	.byte	0x16
	.zero		1


	//   ....[87]....
        /*0604*/ 	.word	0x000035b0
        /*0608*/ 	.word	0x00000012
        /*060c*/ 	.word	0x00000000
        /*0610*/ 	.short	0x0101
        /*0612*/ 	.byte	0x3f
	.zero		1


	//   ....[88]....
        /*0614*/ 	.word	0x00003670
        /*0618*/ 	.word	0x000000ff
        /*061c*/ 	.word	0x00000008
        /*0620*/ 	.short	0x010a
        /*0622*/ 	.byte	0x0b
	.zero		1


	//   ....[89]....
        /*0624*/ 	.word	0x00007f30
        /*0628*/ 	.word	0x00000004
        /*062c*/ 	.word	0x00000000
        /*0630*/ 	.short	0x0101
        /*0632*/ 	.byte	0x16
	.zero		1


	//   ....[90]....
        /*0634*/ 	.word	0x00008860
        /*0638*/ 	.word	0x00000015
        /*063c*/ 	.word	0x00000128
        /*0640*/ 	.short	0x010a
        /*0642*/ 	.byte	0x3f
	.zero		1


	//   ....[91]....
        /*0644*/ 	.word	0x00008c60
        /*0648*/ 	.word	0x0000000a
        /*064c*/ 	.word	0x00000288
        /*0650*/ 	.short	0x0101
        /*0652*/ 	.byte	0x3f
	.zero		1


	//   ....[92]....
        /*0654*/ 	.word	0x00009380
        /*0658*/ 	.word	0x00000005
        /*065c*/ 	.word	0x00000000
        /*0660*/ 	.short	0x010a
        /*0662*/ 	.byte	0x3f
	.zero		1


	//   ....[93]....
        /*0664*/ 	.word	0x00009400
        /*0668*/ 	.word	0x00000007
        /*066c*/ 	.word	0x00000000
        /*0670*/ 	.short	0x010a
        /*0672*/ 	.byte	0x3f
	.zero		1


	//   ....[94]....
        /*0674*/ 	.word	0x00009490
        /*0678*/ 	.word	0x00000006
        /*067c*/ 	.word	0x00000000
        /*0680*/ 	.short	0x010a
        /*0682*/ 	.byte	0x3f
	.zero		1


	//   ....[95]....
        /*0684*/ 	.word	0x00009520
        /*0688*/ 	.word	0x00000009
        /*068c*/ 	.word	0x00000000
        /*0690*/ 	.short	0x010a
        /*0692*/ 	.byte	0x3f
	.zero		1


	//   ....[96]....
        /*0694*/ 	.word	0x000095b0
        /*0698*/ 	.word	0x00000006
        /*069c*/ 	.word	0x00000000
        /*06a0*/ 	.short	0x010a
        /*06a2*/ 	.byte	0x3f
	.zero		1


	//   ....[97]....
        /*06a4*/ 	.word	0x00009640
        /*06a8*/ 	.word	0x00000009
        /*06ac*/ 	.word	0x00000000
        /*06b0*/ 	.short	0x010a
        /*06b2*/ 	.byte	0x3f
	.zero		1


	//   ....[98]....
        /*06b4*/ 	.word	0x000096d0
        /*06b8*/ 	.word	0x00000006
        /*06bc*/ 	.word	0x00000000
        /*06c0*/ 	.short	0x010a
        /*06c2*/ 	.byte	0x3f
	.zero		1


	//   ....[99]....
        /*06c4*/ 	.word	0x00009760
        /*06c8*/ 	.word	0x00000009
        /*06cc*/ 	.word	0x00000000
        /*06d0*/ 	.short	0x010a
        /*06d2*/ 	.byte	0x3f
	.zero		1


	//   ....[100]....
        /*06d4*/ 	.word	0x000097f0
        /*06d8*/ 	.word	0x00000006
        /*06dc*/ 	.word	0x00000000
        /*06e0*/ 	.short	0x010a
        /*06e2*/ 	.byte	0x3f
	.zero		1


	//   ....[101]....
        /*06e4*/ 	.word	0x00009880
        /*06e8*/ 	.word	0x00000009
        /*06ec*/ 	.word	0x00000000
        /*06f0*/ 	.short	0x010a
        /*06f2*/ 	.byte	0x3f
	.zero		1


	//   ....[102]....
        /*06f4*/ 	.word	0x00009910
        /*06f8*/ 	.word	0x00000006
        /*06fc*/ 	.word	0x00000000
        /*0700*/ 	.short	0x010a
        /*0702*/ 	.byte	0x3f
	.zero		1


	//   ....[103]....
        /*0704*/ 	.word	0x000099a0
        /*0708*/ 	.word	0x00000009
        /*070c*/ 	.word	0x00000000
        /*0710*/ 	.short	0x010a
        /*0712*/ 	.byte	0x3f
	.zero		1


	//   ....[104]....
        /*0714*/ 	.word	0x00009a30
        /*0718*/ 	.word	0x00000006
        /*071c*/ 	.word	0x00000000
        /*0720*/ 	.short	0x010a
        /*0722*/ 	.byte	0x3f
	.zero		1


	//   ....[105]....
        /*0724*/ 	.word	0x00009ac0
        /*0728*/ 	.word	0x00000009
        /*072c*/ 	.word	0x00000000
        /*0730*/ 	.short	0x010a
        /*0732*/ 	.byte	0x3f
	.zero		1


	//   ....[106]....
        /*0734*/ 	.word	0x00009b50
        /*0738*/ 	.word	0x00000006
        /*073c*/ 	.word	0x00000000
        /*0740*/ 	.short	0x010a
        /*0742*/ 	.byte	0x3f
	.zero		1


	//   ....[107]....
        /*0744*/ 	.word	0x00009be0
        /*0748*/ 	.word	0x00000009
        /*074c*/ 	.word	0x00000000
        /*0750*/ 	.short	0x010a
        /*0752*/ 	.byte	0x3f
	.zero		1


	//   ....[108]....
        /*0754*/ 	.word	0x00009c70
        /*0758*/ 	.word	0x00000006
        /*075c*/ 	.word	0x00000000
        /*0760*/ 	.short	0x010a
        /*0762*/ 	.byte	0x3f
	.zero		1


	//   ....[109]....
        /*0764*/ 	.word	0x00009d00
        /*0768*/ 	.word	0x00000009
        /*076c*/ 	.word	0x00000000
        /*0770*/ 	.short	0x010a
        /*0772*/ 	.byte	0x3f
	.zero		1


	//   ....[110]....
        /*0774*/ 	.word	0x00009d90
        /*0778*/ 	.word	0x00000006
        /*077c*/ 	.word	0x00000000
        /*0780*/ 	.short	0x010a
        /*0782*/ 	.byte	0x3f
	.zero		1


	//   ....[111]....
        /*0784*/ 	.word	0x00009e20
        /*0788*/ 	.word	0x00000009
        /*078c*/ 	.word	0x00000000
        /*0790*/ 	.short	0x010a
        /*0792*/ 	.byte	0x3f
	.zero		1


	//   ....[112]....
        /*0794*/ 	.word	0x00009eb0
        /*0798*/ 	.word	0x00000006
        /*079c*/ 	.word	0x00000000
        /*07a0*/ 	.short	0x010a
        /*07a2*/ 	.byte	0x3f
	.zero		1


	//   ....[113]....
        /*07a4*/ 	.word	0x00009f40
        /*07a8*/ 	.word	0x00000009
        /*07ac*/ 	.word	0x00000000
        /*07b0*/ 	.short	0x010a
        /*07b2*/ 	.byte	0x3f
	.zero		1


	//   ....[114]....
        /*07b4*/ 	.word	0x00009fd0
        /*07b8*/ 	.word	0x00000006
        /*07bc*/ 	.word	0x00000000
        /*07c0*/ 	.short	0x010a
        /*07c2*/ 	.byte	0x3f
	.zero		1


	//   ....[115]....
        /*07c4*/ 	.word	0x0000a060
        /*07c8*/ 	.word	0x00000009
        /*07cc*/ 	.word	0x00000000
        /*07d0*/ 	.short	0x010a
        /*07d2*/ 	.byte	0x3f
	.zero		1


	//   ....[116]....
        /*07d4*/ 	.word	0x0000a0f0
        /*07d8*/ 	.word	0x00000006
        /*07dc*/ 	.word	0x00000000
        /*07e0*/ 	.short	0x010a
        /*07e2*/ 	.byte	0x3f
	.zero		1


	//   ....[117]....
        /*07e4*/ 	.word	0x0000a180
        /*07e8*/ 	.word	0x00000009
        /*07ec*/ 	.word	0x00000000
        /*07f0*/ 	.short	0x010a
        /*07f2*/ 	.byte	0x3f
	.zero		1


	//   ....[118]....
        /*07f4*/ 	.word	0x0000a210
        /*07f8*/ 	.word	0x00000006
        /*07fc*/ 	.word	0x00000000
        /*0800*/ 	.short	0x010a
        /*0802*/ 	.byte	0x3f
	.zero		1


	//   ....[119]....
        /*0804*/ 	.word	0x0000a2a0
        /*0808*/ 	.word	0x00000009
        /*080c*/ 	.word	0x00000000
        /*0810*/ 	.short	0x010a
        /*0812*/ 	.byte	0x3f
	.zero		1


	//   ....[120]....
        /*0814*/ 	.word	0x0000a330
        /*0818*/ 	.word	0x00000006
        /*081c*/ 	.word	0x00000000
        /*0820*/ 	.short	0x010a
        /*0822*/ 	.byte	0x3f
	.zero		1


	//   ....[121]....
        /*0824*/ 	.word	0x0000a3c0
        /*0828*/ 	.word	0x00000009
        /*082c*/ 	.word	0x00000000
        /*0830*/ 	.short	0x010a
        /*0832*/ 	.byte	0x3f
	.zero		1


	//   ....[122]....
        /*0834*/ 	.word	0x0000a450
        /*0838*/ 	.word	0x00000006
        /*083c*/ 	.word	0x00000000
        /*0840*/ 	.short	0x010a
        /*0842*/ 	.byte	0x3f
	.zero		1


	//   ....[123]....
        /*0844*/ 	.word	0x0000a4e0
        /*0848*/ 	.word	0x00000009
        /*084c*/ 	.word	0x00000000
        /*0850*/ 	.short	0x010a
        /*0852*/ 	.byte	0x3f
	.zero		1


	//   ....[124]....
        /*0854*/ 	.word	0x0000a570
        /*0858*/ 	.word	0x00000006
        /*085c*/ 	.word	0x00000000
        /*0860*/ 	.short	0x010a
        /*0862*/ 	.byte	0x3f
	.zero		1


	//   ....[125]....
        /*0864*/ 	.word	0x0000a600
        /*0868*/ 	.word	0x00000009
        /*086c*/ 	.word	0x00000000
        /*0870*/ 	.short	0x010a
        /*0872*/ 	.byte	0x3f
	.zero		1


	//   ....[126]....
        /*0874*/ 	.word	0x0000a690
        /*0878*/ 	.word	0x00000008
        /*087c*/ 	.word	0x00000000
        /*0880*/ 	.short	0x010a
        /*0882*/ 	.byte	0x3f
	.zero		1


	//   ....[127]....
        /*0884*/ 	.word	0x0000a720
        /*0888*/ 	.word	0x0000000b
        /*088c*/ 	.word	0x00000000
        /*0890*/ 	.short	0x010a
        /*0892*/ 	.byte	0x3f
	.zero		1


	//   ....[128]....
        /*0894*/ 	.word	0x0000a7b0
        /*0898*/ 	.word	0x00000003
        /*089c*/ 	.word	0x00000000
        /*08a0*/ 	.short	0x010a
        /*08a2*/ 	.byte	0x3f
	.zero		1


	//   ....[129]....
        /*08a4*/ 	.word	0x0000a820
        /*08a8*/ 	.word	0x00000013
        /*08ac*/ 	.word	0xfffffff8
        /*08b0*/ 	.short	0x010a
        /*08b2*/ 	.byte	0x3f
	.zero		1


	//   ....[130]....
        /*08b4*/ 	.word	0x0000a880
        /*08b8*/ 	.word	0x00000013
        /*08bc*/ 	.word	0x00000000
        /*08c0*/ 	.short	0x010a
        /*08c2*/ 	.byte	0x3f
	.zero		1


	//   ....[131]....
        /*08c4*/ 	.word	0x0000a8e0
        /*08c8*/ 	.word	0x00000015
        /*08cc*/ 	.word	0x00000000
        /*08d0*/ 	.short	0x010a
        /*08d2*/ 	.byte	0x3f
	.zero		1


	//   ....[132]....
        /*08d4*/ 	.word	0x0000a940
        /*08d8*/ 	.word	0x00000013
        /*08dc*/ 	.word	0x00000008
        /*08e0*/ 	.short	0x010a
        /*08e2*/ 	.byte	0x3f
	.zero		1


	//   ....[133]....
        /*08e4*/ 	.word	0x0000aa10
        /*08e8*/ 	.word	0x00000015
        /*08ec*/ 	.word	0x00000128
        /*08f0*/ 	.short	0x010a
        /*08f2*/ 	.byte	0x3f
	.zero		1


	//   ....[134]....
        /*08f4*/ 	.word	0x0000aaf0
        /*08f8*/ 	.word	0x00000005
        /*08fc*/ 	.word	0x00000000
        /*0900*/ 	.short	0x010a
        /*0902*/ 	.byte	0x3f
	.zero		1


	//   ....[135]....
        /*0904*/ 	.word	0x0000ab40
        /*0908*/ 	.word	0x00000007
        /*090c*/ 	.word	0x00000000
        /*0910*/ 	.short	0x010a
        /*0912*/ 	.byte	0x3f
	.zero		1


	//   ....[136]....
        /*0914*/ 	.word	0x0000ab90
        /*0918*/ 	.word	0x00000006
        /*091c*/ 	.word	0x00000000
        /*0920*/ 	.short	0x010a
        /*0922*/ 	.byte	0x3f
	.zero		1


	//   ....[137]....
        /*0924*/ 	.word	0x0000abe0
        /*0928*/ 	.word	0x00000009
        /*092c*/ 	.word	0x00000000
        /*0930*/ 	.short	0x010a
        /*0932*/ 	.byte	0x3f
	.zero		1


	//   ....[138]....
        /*0934*/ 	.word	0x0000ac30
        /*0938*/ 	.word	0x00000006
        /*093c*/ 	.word	0x00000000
        /*0940*/ 	.short	0x010a
        /*0942*/ 	.byte	0x3f
	.zero		1


	//   ....[139]....
        /*0944*/ 	.word	0x0000ac80
        /*0948*/ 	.word	0x00000009
        /*094c*/ 	.word	0x00000000
        /*0950*/ 	.short	0x010a
        /*0952*/ 	.byte	0x3f
	.zero		1


	//   ....[140]....
        /*0954*/ 	.word	0x0000acd0
        /*0958*/ 	.word	0x00000006
        /*095c*/ 	.word	0x00000000
        /*0960*/ 	.short	0x010a
        /*0962*/ 	.byte	0x3f
	.zero		1


	//   ....[141]....
        /*0964*/ 	.word	0x0000ad20
        /*0968*/ 	.word	0x00000009
        /*096c*/ 	.word	0x00000000
        /*0970*/ 	.short	0x010a
        /*0972*/ 	.byte	0x3f
	.zero		1


	//   ....[142]....
        /*0974*/ 	.word	0x0000ad70
        /*0978*/ 	.word	0x00000006
        /*097c*/ 	.word	0x00000000
        /*0980*/ 	.short	0x010a
        /*0982*/ 	.byte	0x3f
	.zero		1


	//   ....[143]....
        /*0984*/ 	.word	0x0000adc0
        /*0988*/ 	.word	0x00000009
        /*098c*/ 	.word	0x00000000
        /*0990*/ 	.short	0x010a
        /*0992*/ 	.byte	0x3f
	.zero		1


	//   ....[144]....
        /*0994*/ 	.word	0x0000ae10
        /*0998*/ 	.word	0x00000006
        /*099c*/ 	.word	0x00000000
        /*09a0*/ 	.short	0x010a
        /*09a2*/ 	.byte	0x3f
	.zero		1


	//   ....[145]....
        /*09a4*/ 	.word	0x0000ae60
        /*09a8*/ 	.word	0x00000009
        /*09ac*/ 	.word	0x00000000
        /*09b0*/ 	.short	0x010a
        /*09b2*/ 	.byte	0x3f
	.zero		1


	//   ....[146]....
        /*09b4*/ 	.word	0x0000aeb0
        /*09b8*/ 	.word	0x00000006
        /*09bc*/ 	.word	0x00000000
        /*09c0*/ 	.short	0x010a
        /*09c2*/ 	.byte	0x3f
	.zero		1


	//   ....[147]....
        /*09c4*/ 	.word	0x0000af00
        /*09c8*/ 	.word	0x00000009
        /*09cc*/ 	.word	0x00000000
        /*09d0*/ 	.short	0x010a
        /*09d2*/ 	.byte	0x3f
	.zero		1


	//   ....[148]....
        /*09d4*/ 	.word	0x0000af50
        /*09d8*/ 	.word	0x00000006
        /*09dc*/ 	.word	0x00000000
        /*09e0*/ 	.short	0x010a
        /*09e2*/ 	.byte	0x3f
	.zero		1


	//   ....[149]....
        /*09e4*/ 	.word	0x0000afa0
        /*09e8*/ 	.word	0x00000009
        /*09ec*/ 	.word	0x00000000
        /*09f0*/ 	.short	0x010a
        /*09f2*/ 	.byte	0x3f
	.zero		1


	//   ....[150]....
        /*09f4*/ 	.word	0x0000aff0
        /*09f8*/ 	.word	0x00000006
        /*09fc*/ 	.word	0x00000000
        /*0a00*/ 	.short	0x010a
        /*0a02*/ 	.byte	0x3f
	.zero		1


	//   ....[151]....
        /*0a04*/ 	.word	0x0000b040
        /*0a08*/ 	.word	0x00000009
        /*0a0c*/ 	.word	0x00000000
        /*0a10*/ 	.short	0x010a
        /*0a12*/ 	.byte	0x3f
	.zero		1


	//   ....[152]....
        /*0a14*/ 	.word	0x0000b090
        /*0a18*/ 	.word	0x00000006
        /*0a1c*/ 	.word	0x00000000
        /*0a20*/ 	.short	0x010a
        /*0a22*/ 	.byte	0x3f
	.zero		1


	//   ....[153]....
        /*0a24*/ 	.word	0x0000b0e0
        /*0a28*/ 	.word	0x00000009
        /*0a2c*/ 	.word	0x00000000
        /*0a30*/ 	.short	0x010a
        /*0a32*/ 	.byte	0x3f
	.zero		1


	//   ....[154]....
        /*0a34*/ 	.word	0x0000b130
        /*0a38*/ 	.word	0x00000006
        /*0a3c*/ 	.word	0x00000000
        /*0a40*/ 	.short	0x010a
        /*0a42*/ 	.byte	0x3f
	.zero		1


	//   ....[155]....
        /*0a44*/ 	.word	0x0000b180
        /*0a48*/ 	.word	0x00000009
        /*0a4c*/ 	.word	0x00000000
        /*0a50*/ 	.short	0x010a
        /*0a52*/ 	.byte	0x3f
	.zero		1


	//   ....[156]....
        /*0a54*/ 	.word	0x0000b1d0
        /*0a58*/ 	.word	0x00000006
        /*0a5c*/ 	.word	0x00000000
        /*0a60*/ 	.short	0x010a
        /*0a62*/ 	.byte	0x3f
	.zero		1


	//   ....[157]....
        /*0a64*/ 	.word	0x0000b220
        /*0a68*/ 	.word	0x00000009
        /*0a6c*/ 	.word	0x00000000
        /*0a70*/ 	.short	0x010a
        /*0a72*/ 	.byte	0x3f
	.zero		1


	//   ....[158]....
        /*0a74*/ 	.word	0x0000b270
        /*0a78*/ 	.word	0x00000006
        /*0a7c*/ 	.word	0x00000000
        /*0a80*/ 	.short	0x010a
        /*0a82*/ 	.byte	0x3f
	.zero		1


	//   ....[159]....
        /*0a84*/ 	.word	0x0000b2c0
        /*0a88*/ 	.word	0x00000009
        /*0a8c*/ 	.word	0x00000000
        /*0a90*/ 	.short	0x010a
        /*0a92*/ 	.byte	0x3f
	.zero		1


	//   ....[160]....
        /*0a94*/ 	.word	0x0000b310
        /*0a98*/ 	.word	0x00000006
        /*0a9c*/ 	.word	0x00000000
        /*0aa0*/ 	.short	0x010a
        /*0aa2*/ 	.byte	0x3f
	.zero		1


	//   ....[161]....
        /*0aa4*/ 	.word	0x0000b360
        /*0aa8*/ 	.word	0x00000009
        /*0aac*/ 	.word	0x00000000
        /*0ab0*/ 	.short	0x010a
        /*0ab2*/ 	.byte	0x3f
	.zero		1


	//   ....[162]....
        /*0ab4*/ 	.word	0x0000b3b0
        /*0ab8*/ 	.word	0x00000006
        /*0abc*/ 	.word	0x00000000
        /*0ac0*/ 	.short	0x010a
        /*0ac2*/ 	.byte	0x3f
	.zero		1


	//   ....[163]....
        /*0ac4*/ 	.word	0x0000b400
        /*0ac8*/ 	.word	0x00000009
        /*0acc*/ 	.word	0x00000000
        /*0ad0*/ 	.short	0x010a
        /*0ad2*/ 	.byte	0x3f
	.zero		1


	//   ....[164]....
        /*0ad4*/ 	.word	0x0000b450
        /*0ad8*/ 	.word	0x00000006
        /*0adc*/ 	.word	0x00000000
        /*0ae0*/ 	.short	0x010a
        /*0ae2*/ 	.byte	0x3f
	.zero		1


	//   ....[165]....
        /*0ae4*/ 	.word	0x0000b4a0
        /*0ae8*/ 	.word	0x00000009
        /*0aec*/ 	.word	0x00000000
        /*0af0*/ 	.short	0x010a
        /*0af2*/ 	.byte	0x3f
	.zero		1


	//   ....[166]....
        /*0af4*/ 	.word	0x0000b4f0
        /*0af8*/ 	.word	0x00000006
        /*0afc*/ 	.word	0x00000000
        /*0b00*/ 	.short	0x010a
        /*0b02*/ 	.byte	0x3f
	.zero		1


	//   ....[167]....
        /*0b04*/ 	.word	0x0000b540
        /*0b08*/ 	.word	0x00000009
        /*0b0c*/ 	.word	0x00000000
        /*0b10*/ 	.short	0x010a
        /*0b12*/ 	.byte	0x3f
	.zero		1


	//   ....[168]....
        /*0b14*/ 	.word	0x0000b590
        /*0b18*/ 	.word	0x00000008
        /*0b1c*/ 	.word	0x00000000
        /*0b20*/ 	.short	0x010a
        /*0b22*/ 	.byte	0x3f
	.zero		1


	//   ....[169]....
        /*0b24*/ 	.word	0x0000b5e0
        /*0b28*/ 	.word	0x0000000b
        /*0b2c*/ 	.word	0x00000000
        /*0b30*/ 	.short	0x010a
        /*0b32*/ 	.byte	0x3f
	.zero		1


	//----- nvinfo : EIATTR_NUM_MBARRIERS
	.align		4
.L_28:
        /*0b34*/ 	.byte	0x03, 0x38
        /*0b36*/ 	.short	0x0050


	//----- nvinfo : EIATTR_EXIT_INSTR_OFFSETS
	.align		4
        /*0b38*/ 	.byte	0x04, 0x1c
        /*0b3a*/ 	.short	(.L_30 - .L_29)


	//   ....[0]....
.L_29:
        /*0b3c*/ 	.word	0x00001810


	//   ....[1]....
        /*0b40*/ 	.word	0x00001870


	//   ....[2]....
        /*0b44*/ 	.word	0x00008540


	//   ....[3]....
        /*0b48*/ 	.word	0x00008570


	//   ....[4]....
        /*0b4c*/ 	.word	0x0000a800


	//----- nvinfo : EIATTR_MAX_THREADS
	.align		4
.L_30:
        /*0b50*/ 	.byte	0x04, 0x05
        /*0b52*/ 	.short	(.L_32 - .L_31)
.L_31:
        /*0b54*/ 	.word	0x00000180
        /*0b58*/ 	.word	0x00000001
        /*0b5c*/ 	.word	0x00000001


	//----- nvinfo : EIATTR_CRS_STACK_SIZE
	.align		4
.L_32:
        /*0b60*/ 	.byte	0x04, 0x1e
        /*0b62*/ 	.short	(.L_34 - .L_33)
.L_33:
        /*0b64*/ 	.word	0x00000000


	//----- nvinfo : EIATTR_CBANK_PARAM_SIZE
	.align		4
.L_34:
        /*0b68*/ 	.byte	0x03, 0x19
        /*0b6a*/ 	.short	0x0470


	//----- nvinfo : EIATTR_PARAM_CBANK
	.align		4
        /*0b6c*/ 	.byte	0x04, 0x0a
        /*0b6e*/ 	.short	(.L_36 - .L_35)
	.align		4
.L_35:
        /*0b70*/ 	.word	index@(.nv.constant0._ZN7cutlass13device_kernelINS_4gemm6kernel13GemmUniversalIN4cute5tupleIJiiiiEEENS1_10collective13CollectiveMmaINS1_37MainloopSm90TmaGmmaWarpSpecializedFP8ILi37ENS5_IJNS4_1CILi2EEENSA_ILi1EEESC_EEENS1_32KernelTmaWarpSpecializedPingpongEEENS5_IJNSA_ILi64EEENSA_ILi128EEENSA_ILi32EEEEEENS_12float_e5m2_tENS5_IJlSC_lEEESK_SL_NS4_8TiledMMAINS4_8MMA_AtomIJNS4_4SM904GMMA31MMA_64x128x32_F32E5M2E5M2_SS_TNILNSP_7ScaleInE1ELSR_1EEEEEENS4_6LayoutINS5_IJSC_SC_SC_EEENS5_IJNSA_ILi0EEESW_SW_EEEEENS5_IJNS4_10UnderscoreESZ_SZ_EEEEENS4_13SM90_TMA_LOADENS4_14ComposedLayoutINS4_7SwizzleILi1ELi4ELi3EEENS4_18smem_ptr_flag_bitsILi8EEENSU_INS5_IJNSA_ILi8EEESI_EEENS5_IJSI_SC_EEEEEEEvNS4_8identityENS4_23SM90_TMA_LOAD_MULTICASTES1C_vS1D_EENS_8epilogue10collective6detail29Sm90TmaWarpSpecializedAdapterINS1H_15DefaultEpilogueISK_SL_SL_NS1G_6thread17LinearCombinationISK_Li1EffLNS1L_9ScaleType4KindE0ELNS_15FloatRoundStyleE2ESK_EENS1_15EpilogueDefaultEEEEEvvEEEEvNT_6ParamsE)
        /*0b74*/ 	.short	0x0210
        /*0b76*/ 	.short	0x0470


	//----- nvinfo : EIATTR_SW_WAR
	.align		4
.L_36:
        /*0b78*/ 	.byte	0x04, 0x36
        /*0b7a*/ 	.short	(.L_38 - .L_37)
.L_37:
        /*0b7c*/ 	.word	0x00000008
.L_38:


//--------------------- .nv.callgraph             --------------------------
	.section	.nv.callgraph,"",@"SHT_CUDA_CALLGRAPH"
	.align	4
	.sectionentsize	8
	.align		4
        /*0000*/ 	.word	0x00000000
	.align		4
        /*0004*/ 	.word	0xffffffff
	.align		4
        /*0008*/ 	.word	0x00000000
	.align		4
        /*000c*/ 	.word	0xfffffffe
	.align		4
        /*0010*/ 	.word	0x00000000
	.align		4
        /*0014*/ 	.word	0xfffffffd
	.align		4
        /*0018*/ 	.word	0x00000000
	.align		4
        /*001c*/ 	.word	0xfffffffc


//--------------------- .nv.constant4             --------------------------
	.section	.nv.constant4,"a",@progbits
	.align	8
	.align		8
.nv.constant4:
        /*0000*/ 	.dword	_ZN39_INTERNAL_bbb109f2_4_k_cu_1ef1d60c_50054cuda3std3__45__cpo5beginE
	.align		8
        /*0008*/ 	.dword	_ZN39_INTERNAL_bbb109f2_4_k_cu_1ef1d60c_50054cuda3std3__45__cpo3endE
	.align		8
        /*0010*/ 	.dword	_ZN39_INTERNAL_bbb109f2_4_k_cu_1ef1d60c_50054cuda3std3__45__cpo6cbeginE
	.align		8
        /*0018*/ 	.dword	_ZN39_INTERNAL_bbb109f2_4_k_cu_1ef1d60c_50054cuda3std3__45__cpo4cendE
	.align		8
        /*0020*/ 	.dword	_ZN39_INTERNAL_bbb109f2_4_k_cu_1ef1d60c_50054cuda3std3__441_GLOBAL__N__bbb109f2_4_k_cu_1ef1d60c_50056ignoreE
	.align		8
        /*0028*/ 	.dword	_ZN39_INTERNAL_bbb109f2_4_k_cu_1ef1d60c_50054cuda3std3__419piecewise_constructE
	.align		8
        /*0030*/ 	.dword	_ZN39_INTERNAL_bbb109f2_4_k_cu_1ef1d60c_50054cuda3std3__48in_placeE
	.align		8
        /*0038*/ 	.dword	_ZN39_INTERNAL_bbb109f2_4_k_cu_1ef1d60c_50054cuda3std6ranges3__45__cpo4swapE
	.align		8
        /*0040*/ 	.dword	_ZN39_INTERNAL_bbb109f2_4_k_cu_1ef1d60c_50054cuda3std6ranges3__45__cpo9iter_moveE
	.align		8
        /*0048*/ 	.dword	_ZN39_INTERNAL_bbb109f2_4_k_cu_1ef1d60c_50054cute7productE
	.align		8
        /*0050*/ 	.dword	_ZN39_INTERNAL_bbb109f2_4_k_cu_1ef1d60c_50054cute1_E


//--------------------- .text._ZN7cutlass13device_kernelINS_4gemm6kernel13GemmUniversalIN4cute5tupleIJiiiiEEENS1_10collective13CollectiveMmaINS1_37MainloopSm90TmaGmmaWarpSpecializedFP8ILi37ENS5_IJNS4_1CILi2EEENSA_ILi1EEESC_EEENS1_32KernelTmaWarpSpecializedPingpongEEENS5_IJNSA_ILi64EEENSA_ILi128EEENSA_ILi32EEEEEENS_12float_e5m2_tENS5_IJlSC_lEEESK_SL_NS4_8TiledMMAINS4_8MMA_AtomIJNS4_4SM904GMMA31MMA_64x128x32_F32E5M2E5M2_SS_TNILNSP_7ScaleInE1ELSR_1EEEEEENS4_6LayoutINS5_IJSC_SC_SC_EEENS5_IJNSA_ILi0EEESW_SW_EEEEENS5_IJNS4_10UnderscoreESZ_SZ_EEEEENS4_13SM90_TMA_LOADENS4_14ComposedLayoutINS4_7SwizzleILi1ELi4ELi3EEENS4_18smem_ptr_flag_bitsILi8EEENSU_INS5_IJNSA_ILi8EEESI_EEENS5_IJSI_SC_EEEEEEEvNS4_8identityENS4_23SM90_TMA_LOAD_MULTICASTES1C_vS1D_EENS_8epilogue10collective6detail29Sm90TmaWarpSpecializedAdapterINS1H_15DefaultEpilogueISK_SL_SL_NS1G_6thread17LinearCombinationISK_Li1EffLNS1L_9ScaleType4KindE0ELNS_15FloatRoundStyleE2ESK_EENS1_15EpilogueDefaultEEEEEvvEEEEvNT_6ParamsE --------------------------
	.section	.text._ZN7cutlass13device_kernelINS_4gemm6kernel13GemmUniversalIN4cute5tupleIJiiiiEEENS1_10collective13CollectiveMmaINS1_37MainloopSm90TmaGmmaWarpSpecializedFP8ILi37ENS5_IJNS4_1CILi2EEENSA_ILi1EEESC_EEENS1_32KernelTmaWarpSpecializedPingpongEEENS5_IJNSA_ILi64EEENSA_ILi128EEENSA_ILi32EEEEEENS_12float_e5m2_tENS5_IJlSC_lEEESK_SL_NS4_8TiledMMAINS4_8MMA_AtomIJNS4_4SM904GMMA31MMA_64x128x32_F32E5M2E5M2_SS_TNILNSP_7ScaleInE1ELSR_1EEEEEENS4_6LayoutINS5_IJSC_SC_SC_EEENS5_IJNSA_ILi0EEESW_SW_EEEEENS5_IJNS4_10UnderscoreESZ_SZ_EEEEENS4_13SM90_TMA_LOADENS4_14ComposedLayoutINS4_7SwizzleILi1ELi4ELi3EEENS4_18smem_ptr_flag_bitsILi8EEENSU_INS5_IJNSA_ILi8EEESI_EEENS5_IJSI_SC_EEEEEEEvNS4_8identityENS4_23SM90_TMA_LOAD_MULTICASTES1C_vS1D_EENS_8epilogue10collective6detail29Sm90TmaWarpSpecializedAdapterINS1H_15DefaultEpilogueISK_SL_SL_NS1G_6thread17LinearCombinationISK_Li1EffLNS1L_9ScaleType4KindE0ELNS_15FloatRoundStyleE2ESK_EENS1_15EpilogueDefaultEEEEEvvEEEEvNT_6ParamsE,"ax",@progbits
	.align	128
.text._ZN7cutlass13device_kernelINS_4gemm6kernel13GemmUniversalIN4cute5tupleIJiiiiEEENS1_10collective13CollectiveMmaINS1_37MainloopSm90TmaGmmaWarpSpecializedFP8ILi37ENS5_IJNS4_1CILi2EEENSA_ILi1EEESC_EEENS1_32KernelTmaWarpSpecializedPingpongEEENS5_IJNSA_ILi64EEENSA_ILi128EEENSA_ILi32EEEEEENS_12float_e5m2_tENS5_IJlSC_lEEESK_SL_NS4_8TiledMMAINS4_8MMA_AtomIJNS4_4SM904GMMA31MMA_64x128x32_F32E5M2E5M2_SS_TNILNSP_7ScaleInE1ELSR_1EEEEEENS4_6LayoutINS5_IJSC_SC_SC_EEENS5_IJNSA_ILi0EEESW_SW_EEEEENS5_IJNS4_10UnderscoreESZ_SZ_EEEEENS4_13SM90_TMA_LOADENS4_14ComposedLayoutINS4_7SwizzleILi1ELi4ELi3EEENS4_18smem_ptr_flag_bitsILi8EEENSU_INS5_IJNSA_ILi8EEESI_EEENS5_IJSI_SC_EEEEEEEvNS4_8identityENS4_23SM90_TMA_LOAD_MULTICASTES1C_vS1D_EENS_8epilogue10collective6detail29Sm90TmaWarpSpecializedAdapterINS1H_15DefaultEpilogueISK_SL_SL_NS1G_6thread17LinearCombinationISK_Li1EffLNS1L_9ScaleType4KindE0ELNS_15FloatRoundStyleE2ESK_EENS1_15EpilogueDefaultEEEEEvvEEEEvNT_6ParamsE:
        .type           _ZN7cutlass13device_kernelINS_4gemm6kernel13GemmUniversalIN4cute5tupleIJiiiiEEENS1_10collective13CollectiveMmaINS1_37MainloopSm90TmaGmmaWarpSpecializedFP8ILi37ENS5_IJNS4_1CILi2EEENSA_ILi1EEESC_EEENS1_32KernelTmaWarpSpecializedPingpongEEENS5_IJNSA_ILi64EEENSA_ILi128EEENSA_ILi32EEEEEENS_12float_e5m2_tENS5_IJlSC_lEEESK_SL_NS4_8TiledMMAINS4_8MMA_AtomIJNS4_4SM904GMMA31MMA_64x128x32_F32E5M2E5M2_SS_TNILNSP_7ScaleInE1ELSR_1EEEEEENS4_6LayoutINS5_IJSC_SC_SC_EEENS5_IJNSA_ILi0EEESW_SW_EEEEENS5_IJNS4_10UnderscoreESZ_SZ_EEEEENS4_13SM90_TMA_LOADENS4_14ComposedLayoutINS4_7SwizzleILi1ELi4ELi3EEENS4_18smem_ptr_flag_bitsILi8EEENSU_INS5_IJNSA_ILi8EEESI_EEENS5_IJSI_SC_EEEEEEEvNS4_8identityENS4_23SM90_TMA_LOAD_MULTICASTES1C_vS1D_EENS_8epilogue10collective6detail29Sm90TmaWarpSpecializedAdapterINS1H_15DefaultEpilogueISK_SL_SL_NS1G_6thread17LinearCombinationISK_Li1EffLNS1L_9ScaleType4KindE0ELNS_15FloatRoundStyleE2ESK_EENS1_15EpilogueDefaultEEEEEvvEEEEvNT_6ParamsE,@function
        .size           _ZN7cutlass13device_kernelINS_4gemm6kernel13GemmUniversalIN4cute5tupleIJiiiiEEENS1_10collective13CollectiveMmaINS1_37MainloopSm90TmaGmmaWarpSpecializedFP8ILi37ENS5_IJNS4_1CILi2EEENSA_ILi1EEESC_EEENS1_32KernelTmaWarpSpecializedPingpongEEENS5_IJNSA_ILi64EEENSA_ILi128EEENSA_ILi32EEEEEENS_12float_e5m2_tENS5_IJlSC_lEEESK_SL_NS4_8TiledMMAINS4_8MMA_AtomIJNS4_4SM904GMMA31MMA_64x128x32_F32E5M2E5M2_SS_TNILNSP_7ScaleInE1ELSR_1EEEEEENS4_6LayoutINS5_IJSC_SC_SC_EEENS5_IJNSA_ILi0EEESW_SW_EEEEENS5_IJNS4_10UnderscoreESZ_SZ_EEEEENS4_13SM90_TMA_LOADENS4_14ComposedLayoutINS4_7SwizzleILi1ELi4ELi3EEENS4_18smem_ptr_flag_bitsILi8EEENSU_INS5_IJNSA_ILi8EEESI_EEENS5_IJSI_SC_EEEEEEEvNS4_8identityENS4_23SM90_TMA_LOAD_MULTICASTES1C_vS1D_EENS_8epilogue10collective6detail29Sm90TmaWarpSpecializedAdapterINS1H_15DefaultEpilogueISK_SL_SL_NS1G_6thread17LinearCombinationISK_Li1EffLNS1L_9ScaleType4KindE0ELNS_15FloatRoundStyleE2ESK_EENS1_15EpilogueDefaultEEEEEvvEEEEvNT_6ParamsE,(.L_x_277 - _ZN7cutlass13device_kernelINS_4gemm6kernel13GemmUniversalIN4cute5tupleIJiiiiEEENS1_10collective13CollectiveMmaINS1_37MainloopSm90TmaGmmaWarpSpecializedFP8ILi37ENS5_IJNS4_1CILi2EEENSA_ILi1EEESC_EEENS1_32KernelTmaWarpSpecializedPingpongEEENS5_IJNSA_ILi64EEENSA_ILi128EEENSA_ILi32EEEEEENS_12float_e5m2_tENS5_IJlSC_lEEESK_SL_NS4_8TiledMMAINS4_8MMA_AtomIJNS4_4SM904GMMA31MMA_64x128x32_F32E5M2E5M2_SS_TNILNSP_7ScaleInE1ELSR_1EEEEEENS4_6LayoutINS5_IJSC_SC_SC_EEENS5_IJNSA_ILi0EEESW_SW_EEEEENS5_IJNS4_10UnderscoreESZ_SZ_EEEEENS4_13SM90_TMA_LOADENS4_14ComposedLayoutINS4_7SwizzleILi1ELi4ELi3EEENS4_18smem_ptr_flag_bitsILi8EEENSU_INS5_IJNSA_ILi8EEESI_EEENS5_IJSI_SC_EEEEEEEvNS4_8identityENS4_23SM90_TMA_LOAD_MULTICASTES1C_vS1D_EENS_8epilogue10collective6detail29Sm90TmaWarpSpecializedAdapterINS1H_15DefaultEpilogueISK_SL_SL_NS1G_6thread17LinearCombinationISK_Li1EffLNS1L_9ScaleType4KindE0ELNS_15FloatRoundStyleE2ESK_EENS1_15EpilogueDefaultEEEEEvvEEEEvNT_6ParamsE)
        .other          _ZN7cutlass13device_kernelINS_4gemm6kernel13GemmUniversalIN4cute5tupleIJiiiiEEENS1_10collective13CollectiveMmaINS1_37MainloopSm90TmaGmmaWarpSpecializedFP8ILi37ENS5_IJNS4_1CILi2EEENSA_ILi1EEESC_EEENS1_32KernelTmaWarpSpecializedPingpongEEENS5_IJNSA_ILi64EEENSA_ILi128EEENSA_ILi32EEEEEENS_12float_e5m2_tENS5_IJlSC_lEEESK_SL_NS4_8TiledMMAINS4_8MMA_AtomIJNS4_4SM904GMMA31MMA_64x128x32_F32E5M2E5M2_SS_TNILNSP_7ScaleInE1ELSR_1EEEEEENS4_6LayoutINS5_IJSC_SC_SC_EEENS5_IJNSA_ILi0EEESW_SW_EEEEENS5_IJNS4_10UnderscoreESZ_SZ_EEEEENS4_13SM90_TMA_LOADENS4_14ComposedLayoutINS4_7SwizzleILi1ELi4ELi3EEENS4_18smem_ptr_flag_bitsILi8EEENSU_INS5_IJNSA_ILi8EEESI_EEENS5_IJSI_SC_EEEEEEEvNS4_8identityENS4_23SM90_TMA_LOAD_MULTICASTES1C_vS1D_EENS_8epilogue10collective6detail29Sm90TmaWarpSpecializedAdapterINS1H_15DefaultEpilogueISK_SL_SL_NS1G_6thread17LinearCombinationISK_Li1EffLNS1L_9ScaleType4KindE0ELNS_15FloatRoundStyleE2ESK_EENS1_15EpilogueDefaultEEEEEvvEEEEvNT_6ParamsE,@"STO_CUDA_ENTRY STV_DEFAULT"
_ZN7cutlass13device_kernelINS_4gemm6kernel13GemmUniversalIN4cute5tupleIJiiiiEEENS1_10collective13CollectiveMmaINS1_37MainloopSm90TmaGmmaWarpSpecializedFP8ILi37ENS5_IJNS4_1CILi2EEENSA_ILi1EEESC_EEENS1_32KernelTmaWarpSpecializedPingpongEEENS5_IJNSA_ILi64EEENSA_ILi128EEENSA_ILi32EEEEEENS_12float_e5m2_tENS5_IJlSC_lEEESK_SL_NS4_8TiledMMAINS4_8MMA_AtomIJNS4_4SM904GMMA31MMA_64x128x32_F32E5M2E5M2_SS_TNILNSP_7ScaleInE1ELSR_1EEEEEENS4_6LayoutINS5_IJSC_SC_SC_EEENS5_IJNSA_ILi0EEESW_SW_EEEEENS5_IJNS4_10UnderscoreESZ_SZ_EEEEENS4_13SM90_TMA_LOADENS4_14ComposedLayoutINS4_7SwizzleILi1ELi4ELi3EEENS4_18smem_ptr_flag_bitsILi8EEENSU_INS5_IJNSA_ILi8EEESI_EEENS5_IJSI_SC_EEEEEEEvNS4_8identityENS4_23SM90_TMA_LOAD_MULTICASTES1C_vS1D_EENS_8epilogue10collective6detail29Sm90TmaWarpSpecializedAdapterINS1H_15DefaultEpilogueISK_SL_SL_NS1G_6thread17LinearCombinationISK_Li1EffLNS1L_9ScaleType4KindE0ELNS_15FloatRoundStyleE2ESK_EENS1_15EpilogueDefaultEEEEEvvEEEEvNT_6ParamsE:
[----:B------:R-:W-:Y:S01]  /*0000*/  LDC R1, c[0x0][0x28] ;  /* 0x00000a00ff017b82 */ /* 0x000fe20000000800 */
[----:B------:R-:W0:Y:S01]  /*0010*/  S2R R11, SR_TID.X ;  /* 0x00000000000b7919 */ /* 0x000e220000002100 */
[----:B------:R-:W-:Y:S01]  /*0020*/  ELECT P0, URZ, PT ;  /* 0x00000000003f782f */ /* 0x000fe20003800000 */
[----:B------:R-:W-:Y:S01]  /*0030*/  BSSY B0, `(.L_x_0) ;  /* 0x000000f000007945 */ /* 0x000fe20003800000 */
[--C-:B0-----:R-:W-:Y:S02]  /*0040*/  SHF.R.U32.HI R0, RZ, 0x5, R11.reuse ;  /* 0x00000005ff007819 */ /* 0x101fe4000001160b */
[----:B------:R-:W-:-:S03]  /*0050*/  SHF.R.U32.HI R5, RZ, 0x7, R11 ;  /* 0x00000007ff057819 */ /* 0x000fc6000001160b */
[----:B------:R-:W0:Y:S04]  /*0060*/  SHFL.IDX PT, R2, R0, RZ, 0x1f ;  /* 0x00001fff00027589 */ /* 0x000e2800000e0000 */
[----:B------:R1:W2:Y:S01]  /*0070*/  SHFL.IDX PT, R6, R5, RZ, 0x1f ;  /* 0x00001fff05067589 */ /* 0x0002a200000e0000 */
[----:B0-----:R-:W-:-:S13]  /*0080*/  ISETP.NE.OR P0, PT, R2, RZ, !P0 ;  /* 0x000000ff0200720c */ /* 0x001fda0004705670 */
[----:B-12---:R-:W-:Y:S05]  /*0090*/  @P0 BRA `(.L_x_1) ;  /* 0x0000000000200947 */ /* 0x006fea0003800000 */
[----:B------:R-:W-:Y:S02]  /*00a0*/  ULDC.64 UR4, c[0x0][0x198] ;  /* 0x0000660000047ab9 */ /* 0x000fe40000000a00 */
[----:B------:R-:W-:Y:S02]  /*00b0*/  UIADD3 UR6, UP0, UR4, 0xf0, URZ ;  /* 0x000000f004067890 */ /* 0x000fe4000ff1e03f */
[----:B------:R-:W-:Y:S02]  /*00c0*/  UIADD3 UR4, UP1, UR4, 0x1f0, URZ ;  /* 0x000001f004047890 */ /* 0x000fe4000ff3e03f */
[----:B------:R-:W-:Y:S02]  /*00d0*/  UIADD3.X UR7, URZ, UR5, URZ, UP0, !UPT ;  /* 0x000000053f077290 */ /* 0x000fe400087fe43f */
[----:B------:R-:W-:-:S07]  /*00e0*/  UIADD3.X UR5, URZ, UR5, URZ, UP1, !UPT ;  /* 0x000000053f057290 */ /* 0x000fce0008ffe43f */
[----:B------:R0:W-:Y:S02]  /*00f0*/  UTMACCTL.PF [UR6] ;  /* 0x00000000060079b9 */ /* 0x0001e40008040000 */
[----:B------:R0:W-:Y:S02]  /*0100*/  UTMACCTL.PF [UR4] ;  /* 0x00000000040079b9 */ /* 0x0001e40008040000 */
[----:B0-----:R-:W-:Y:S01]  /*0110*/  NOP ;  /* 0x0000000000007918 */ /* 0x001fe20000000000 */
.L_x_1:
[----:B------:R-:W-:Y:S05]  /*0120*/  BSYNC B0 ;  /* 0x0000000000007941 */ /* 0x000fea0003800000 */
.L_x_0:
[----:B------:R-:W0:Y:S02]  /*0130*/  SHFL.IDX PT, R7, R0, RZ, 0x1f ;  /* 0x00001fff00077589 */ /* 0x000e2400000e0000 */
[----:B0-----:R-:W-:-:S13]  /*0140*/  ISETP.NE.AND P0, PT, R7, RZ, PT ;  /* 0x000000ff0700720c */ /* 0x001fda0003f05270 */
[----:B------:R-:W-:Y:S05]  /*0150*/  @P0 BRA `(.L_x_2) ;  /* 0x00000004006c0947 */ /* 0x000fea0003800000 */
[----:B------:R-:W-:Y:S01]  /*0160*/  ELECT P0, URZ, PT ;  /* 0x00000000003f782f */ /* 0x000fe20003800000 */
[----:B------:R-:W-:-:S12]  /*0170*/  BSSY B0, `(.L_x_2) ;  /* 0x0000059000007945 */ /* 0x000fd80003800000 */
[----:B------:R-:W-:Y:S05]  /*0180*/  @!P0 BRA `(.L_x_3) ;  /* 0x00000004005c8947 */ /* 0x000fea0003800000 */
[----:B------:R-:W0:Y:S01]  /*0190*/  S2UR UR8, SR_CgaCtaId ;  /* 0x00000000000879c3 */ /* 0x000e220000008800 */
[----:B------:R-:W-:Y:S01]  /*01a0*/  UMOV UR4, 0x400 ;  /* 0x0000040000047882 */ /* 0x000fe20000000000 */
[----:B------:R-:W-:Y:S01]  /*01b0*/  UMOV UR5, 0x1 ;  /* 0x0000000100057882 */ /* 0x000fe20000000000 */
[----:B------:R-:W-:Y:S02]  /*01c0*/  UMOV UR6, 0x2 ;  /* 0x0000000200067882 */ /* 0x000fe40000000000 */
[----:B------:R-:W-:-:S04]  /*01d0*/  UIADD3 UR6, -UR6, 0x100000, URZ ;  /* 0x0010000006067890 */ /* 0x000fc8000fffe13f */
[----:B------:R-:W-:Y:S02]  /*01e0*/  USHF.L.U32 UR7, UR6, 0xb, URZ ;  /* 0x0000000b06077899 */ /* 0x000fe4000800063f */
[----:B------:R-:W-:Y:S02]  /*01f0*/  USHF.L.U32 UR6, UR6, 0x1, URZ ;  /* 0x0000000106067899 */ /* 0x000fe4000800063f */
[----:B0-----:R-:W-:Y:S02]  /*0200*/  ULEA UR8, UR8, UR4, 0x18 ;  /* 0x0000000408087291 */ /* 0x001fe4000f8ec03f */
[----:B------:R-:W-:-:S04]  /*0210*/  UIADD3 UR4, -UR5, 0x100000, URZ ;  /* 0x0010000005047890 */ /* 0x000fc8000fffe13f */
[----:B------:R-:W-:Y:S02]  /*0220*/  USHF.L.U32 UR5, UR4, 0xb, URZ ;  /* 0x0000000b04057899 */ /* 0x000fe4000800063f */
[----:B------:R-:W-:Y:S01]  /*0230*/  USHF.L.U32 UR4, UR4, 0x1, URZ ;  /* 0x0000000104047899 */ /* 0x000fe2000800063f */
[----:B------:R-:W0:Y:S11]  /*0240*/  FENCE.VIEW.ASYNC.S ;  /* 0x00000000000073c6 */ /* 0x000e360000000000 */
[----:B0-----:R0:W1:Y:S01]  /*0250*/  SYNCS.EXCH.64 URZ, [UR8], UR4 ;  /* 0x00000004083f75b2 */ /* 0x0010620008000100 */
[----:B------:R0:W2:Y:S01]  /*0260*/  SYNCS.EXCH.64 URZ, [UR8+0x128], UR6 ;  /* 0x00012806083f75b2 */ /* 0x0000a20008000100 */
[----:B------:R0:W3:Y:S01]  /*0270*/  SYNCS.EXCH.64 URZ, [UR8+0x8], UR4 ;  /* 0x00000804083f75b2 */ /* 0x0000e20008000100 */
[----:B------:R0:W4:Y:S01]  /*0280*/  SYNCS.EXCH.64 URZ, [UR8+0x130], UR6 ;  /* 0x00013006083f75b2 */ /* 0x0001220008000100 */
[----:B------:R0:W0:Y:S01]  /*0290*/  SYNCS.EXCH.64 URZ, [UR8+0x10], UR4 ;  /* 0x00001004083f75b2 */ /* 0x0000220008000100 */
        /* <DEDUP_REMOVED lines=69> */
[----:B-1234-:R-:W-:Y:S01]  /*06f0*/  NOP ;  /* 0x0000000000007918 */ /* 0x01efe20000000000 */
.L_x_3:
[----:B0-----:R-:W-:Y:S05]  /*0700*/  BSYNC B0 ;  /* 0x0000000000007941 */ /* 0x001fea0003800000 */
.L_x_2:
[----:B------:R-:W0:Y:S01]  /*0710*/  SHFL.IDX PT, R3, R0, RZ, 0x1f ;  /* 0x00001fff00037589 */ /* 0x000e2200000e0000 */
[----:B------:R-:W-:Y:S01]  /*0720*/  SHF.R.S32.HI R4, RZ, 0x1f, R11 ;  /* 0x0000001fff047819 */ /* 0x000fe2000001140b */
[----:B------:R-:W1:Y:S01]  /*0730*/  S2UR UR13, SR_CTAID.X ;  /* 0x00000000000d79c3 */ /* 0x000e620000002500 */
[----:B------:R-:W-:Y:S01]  /*0740*/  ELECT P0, URZ, PT ;  /* 0x00000000003f782f */ /* 0x000fe20003800000 */
[----:B------:R2:W3:Y:S01]  /*0750*/  SHFL.IDX PT, R8, R0, RZ, 0x1f ;  /* 0x00001fff00087589 */ /* 0x0004e200000e0000 */
[----:B------:R-:W-:Y:S02]  /*0760*/  LEA.HI R4, R4, R11, RZ, 0x7 ;  /* 0x0000000b04047211 */ /* 0x000fe400078f38ff */
[----:B------:R-:W-:Y:S01]  /*0770*/  ELECT P1, URZ, PT ;  /* 0x00000000003f782f */ /* 0x000fe20003820000 */
[----:B------:R-:W-:Y:S01]  /*0780*/  NOP ;  /* 0x0000000000007918 */ /* 0x000fe20000000000 */
[----:B------:R-:W4:Y:S01]  /*0790*/  S2R R16, SR_CTAID.Y ;  /* 0x0000000000107919 */ /* 0x000f220000002600 */
[----:B------:R-:W-:Y:S01]  /*07a0*/  LOP3.LUT R4, R4, 0xffffff80, RZ, 0xc0, !PT ;  /* 0xffffff8004047812 */ /* 0x000fe200078ec0ff */
[----:B------:R-:W-:Y:S01]  /*07b0*/  ULDC UR4, c[0x0][0x150] ;  /* 0x0000540000047ab9 */ /* 0x000fe20000000800 */
[----:B------:R-:W5:Y:S01]  /*07c0*/  LDC R12, c[0x0][0x144] ;  /* 0x00005100ff0c7b82 */ /* 0x000f620000000800 */
[----:B------:R3:W5:Y:S01]  /*07d0*/  SHFL.IDX PT, R14, R5, RZ, 0x1f ;  /* 0x00001fff050e7589 */ /* 0x00076200000e0000 */
[----:B------:R-:W-:Y:S01]  /*07e0*/  UMOV UR12, 0x80 ;  /* 0x00000080000c7882 */ /* 0x000fe20000000000 */
[----:B------:R-:W-:Y:S01]  /*07f0*/  IMAD.IADD R10, R11, 0x1, -R4 ;  /* 0x000000010b0a7824 */ /* 0x000fe200078e0a04 */
[----:B------:R-:W-:Y:S01]  /*0800*/  NOP ;  /* 0x0000000000007918 */ /* 0x000fe20000000000 */
[C---:B------:R-:W-:Y:S01]  /*0810*/  VIADD R38, R6.reuse, 0xffffffff ;  /* 0xffffffff06267836 */ /* 0x040fe20000000000 */
[----:B------:R-:W-:-:S02]  /*0820*/  ISETP.NE.AND P4, PT, R6, RZ, PT ;  /* 0x000000ff0600720c */ /* 0x000fc40003f85270 */
[----:B------:R-:W-:Y:S01]  /*0830*/  SHF.R.S32.HI R19, RZ, 0x1f, R10 ;  /* 0x0000001fff137819 */ /* 0x000fe2000001140a */
[----:B------:R-:W5:Y:S01]  /*0840*/  LDC R13, c[0x0][0x140] ;  /* 0x00005000ff0d7b82 */ /* 0x000f620000000800 */
[----:B------:R-:W-:Y:S02]  /*0850*/  ISETP.GE.U32.AND P6, PT, R38, 0x2, PT ;  /* 0x000000022600780c */ /* 0x000fe40003fc6070 */
[----:B0-----:R-:W-:Y:S02]  /*0860*/  ISETP.NE.OR P0, PT, R3, RZ, !P0 ;  /* 0x000000ff0300720c */ /* 0x001fe40004705670 */
[----:B------:R-:W-:Y:S02]  /*0870*/  LEA.HI R3, R19, R10, RZ, 0x3 ;  /* 0x0000000a13037211 */ /* 0x000fe400078f18ff */
[----:B-1----:R-:W-:Y:S01]  /*0880*/  I2FP.F32.U32 R4, UR13 ;  /* 0x0000000d00047c45 */ /* 0x002fe20008201000 */
[----:B------:R-:W0:Y:S01]  /*0890*/  LDC R27, c[0x0][0x148] ;  /* 0x00005200ff1b7b82 */ /* 0x000e220000000800 */
[----:B--2---:R-:W-:-:S02]  /*08a0*/  SHF.R.S32.HI R0, RZ, 0x3, R3 ;  /* 0x00000003ff007819 */ /* 0x004fc40000011403 */
[----:B---3--:R-:W-:Y:S01]  /*08b0*/  ISETP.NE.OR P1, PT, R8, RZ, !P1 ;  /* 0x000000ff0800720c */ /* 0x008fe20004f25670 */
[----:B------:R-:W-:Y:S01]  /*08c0*/  FMUL R9, R4, UR4 ;  /* 0x0000000404097c20 */ /* 0x000fe20008400000 */
[----:B------:R-:W-:Y:S01]  /*08d0*/  SHF.R.S32.HI R3, RZ, 0x1f, R3 ;  /* 0x0000001fff037819 */ /* 0x000fe20000011403 */
[----:B------:R-:W-:Y:S01]  /*08e0*/  ULDC UR4, c[0x0][0x154] ;  /* 0x0000550000047ab9 */ /* 0x000fe20000000800 */
[----:B------:R-:W-:Y:S01]  /*08f0*/  SHF.R.S32.HI R8, RZ, 0x1f, R7 ;  /* 0x0000001fff087819 */ /* 0x000fe20000011407 */
[----:B------:R-:W-:Y:S01]  /*0900*/  VOTEU.ALL UP1, P0 ;  /* 0x00000000003f7886 */ /* 0x000fe20000020000 */
[----:B------:R-:W-:Y:S01]  /*0910*/  LEA.HI R4, R3, R0, RZ, 0x2 ;  /* 0x0000000003047211 */ /* 0x000fe200078f10ff */
[----:B------:R-:W1:Y:S01]  /*0920*/  F2I.U32.TRUNC.NTZ R9, R9 ;  /* 0x0000000900097305 */ /* 0x000e62000020f000 */
[----:B------:R-:W-:Y:S01]  /*0930*/  LEA.HI R8, R8, R7, RZ, 0x2 ;  /* 0x0000000708087211 */ /* 0x000fe200078f10ff */
[----:B------:R-:W-:Y:S01]  /*0940*/  VOTEU.ALL UP0, P0 ;  /* 0x00000000003f7886 */ /* 0x000fe20000000000 */
[----:B------:R-:W-:Y:S01]  /*0950*/  SHF.R.S32.HI R3, RZ, 0x1f, R2 ;  /* 0x0000001fff037819 */ /* 0x000fe20000011402 */
[----:B------:R-:W2:Y:S01]  /*0960*/  @!UP1 S2UR UR7, SR_CgaCtaId ;  /* 0x00000000000799c3 */ /* 0x000ea20000008800 */
[----:B------:R-:W-:Y:S01]  /*0970*/  LOP3.LUT R5, R4, 0xfffffffc, RZ, 0xc0, !PT ;  /* 0xfffffffc04057812 */ /* 0x000fe200078ec0ff */
[----:B------:R-:W-:Y:S01]  /*0980*/  VOTEU.ALL UP2, P1 ;  /* 0x00000000003f7886 */ /* 0x000fe20000840000 */
[----:B------:R-:W-:Y:S01]  /*0990*/  LOP3.LUT R8, R8, 0x3ffffffc, RZ, 0xc0, !PT ;  /* 0x3ffffffc08087812 */ /* 0x000fe200078ec0ff */
[----:B------:R-:W-:Y:S01]  /*09a0*/  @!UP1 UMOV UR6, 0x400 ;  /* 0x0000040000069882 */ /* 0x000fe20000000000 */
[----:B------:R-:W-:Y:S01]  /*09b0*/  LEA.HI R3, R3, R2, RZ, 0x2 ;  /* 0x0000000203037211 */ /* 0x000fe200078f10ff */
[----:B------:R-:W-:Y:S01]  /*09c0*/  IMAD.IADD R5, R0, 0x1, -R5 ;  /* 0x0000000100057824 */ /* 0x000fe200078e0a05 */
[----:B------:R-:W-:Y:S01]  /*09d0*/  @!UP2 UMOV UR9, 0x400 ;  /* 0x000004000009a882 */ /* 0x000fe20000000000 */
[----:B------:R-:W-:Y:S01]  /*09e0*/  IMAD.IADD R8, R7, 0x1, -R8 ;  /* 0x0000000107087824 */ /* 0x000fe200078e0a08 */
[----:B------:R-:W-:Y:S01]  /*09f0*/  LOP3.LUT R3, R3, 0xfffffffc, RZ, 0xc0, !PT ;  /* 0xfffffffc03037812 */ /* 0x000fe200078ec0ff */
[----:B------:R-:W3:Y:S01]  /*0a00*/  @!UP2 S2UR UR10, SR_CgaCtaId ;  /* 0x00000000000aa9c3 */ /* 0x000ee20000008800 */
[----:B-1----:R-:W-:Y:S01]  /*0a10*/  IMAD.MOV R9, RZ, RZ, -R9 ;  /* 0x000000ffff097224 */ /* 0x002fe200078e0a09 */
[----:B------:R-:W-:Y:S01]  /*0a20*/  VOTEU.ALL UP3, P1 ;  /* 0x00000000003f7886 */ /* 0x000fe20000860000 */
[----:B------:R-:W-:Y:S01]  /*0a30*/  IMAD R5, R8, 0x4, R5 ;  /* 0x0000000408057824 */ /* 0x000fe200078e0205 */
[----:B------:R-:W-:Y:S01]  /*0a40*/  VOTEU.ALL UP4, P1 ;  /* 0x00000000003f7886 */ /* 0x000fe20000880000 */
[----:B------:R-:W-:Y:S01]  /*0a50*/  IMAD.IADD R18, R2, 0x1, -R3 ;  /* 0x0000000102127824 */ /* 0x000fe200078e0a03 */
[----:B----4-:R-:W-:Y:S01]  /*0a60*/  I2FP.F32.U32 R2, R16 ;  /* 0x0000001000027245 */ /* 0x010fe20000201000 */
[----:B-----5:R-:W-:Y:S01]  /*0a70*/  IMAD R25, R12, R9, UR13 ;  /* 0x0000000d0c197e24 */ /* 0x020fe2000f8e0209 */
[C---:B------:R-:W-:Y:S01]  /*0a80*/  LEA.HI R0, R5.reuse, R5, RZ, 0x1 ;  /* 0x0000000505007211 */ /* 0x040fe200078f08ff */
[C---:B------:R-:W-:Y:S01]  /*0a90*/  IMAD.SHL.U32 R12, R5.reuse, 0x4, RZ ;  /* 0x00000004050c7824 */ /* 0x040fe200078e00ff */
[----:B------:R-:W-:Y:S01]  /*0aa0*/  VOTEU.ALL UP5, P1 ;  /* 0x00000000003f7886 */ /* 0x000fe200008a0000 */
[----:B------:R-:W-:Y:S01]  /*0ab0*/  FMUL R2, R2, UR4 ;  /* 0x0000000402027c20 */ /* 0x000fe20008400000 */
[----:B------:R-:W-:Y:S01]  /*0ac0*/  LOP3.LUT R0, R0, 0xfffffffe, RZ, 0xc0, !PT ;  /* 0xfffffffe00007812 */ /* 0x000fe200078ec0ff */
[----:B------:R-:W-:Y:S01]  /*0ad0*/  UMOV UR4, 0x20 ;  /* 0x0000002000047882 */ /* 0x000fe20000000000 */
[----:B--2---:R-:W-:Y:S01]  /*0ae0*/  @!UP1 ULEA UR8, UR7, UR6, 0x18 ;  /* 0x0000000607089291 */ /* 0x004fe2000f8ec03f */
[----:B------:R-:W-:Y:S01]  /*0af0*/  LOP3.LUT R12, R5, 0xc, R12, 0x78, !PT ;  /* 0x0000000c050c7812 */ /* 0x000fe200078e780c */
[----:B------:R-:W-:-:S04]  /*0b00*/  @!UP1 UIADD3 UR4, -UR4, 0x100000, URZ ;  /* 0x0010000004049890 */ /* 0x000fc8000fffe13f */
[----:B------:R-:W-:Y:S02]  /*0b10*/  @!UP1 USHF.L.U32 UR5, UR4, 0xb, URZ ;  /* 0x0000000b04059899 */ /* 0x000fe4000800063f */
[----:B------:R-:W-:Y:S01]  /*0b20*/  @!UP1 USHF.L.U32 UR4, UR4, 0x1, URZ ;  /* 0x0000000104049899 */ /* 0x000fe2000800063f */
[----:B------:R-:W-:Y:S01]  /*0b30*/  IMAD.IADD R0, R5, 0x1, -R0 ;  /* 0x0000000105007824 */ /* 0x000fe200078e0a00 */
[----:B------:R-:W1:Y:S01]  /*0b40*/  F2I.U32.TRUNC.NTZ R2, R2 ;  /* 0x0000000200027305 */ /* 0x000e62000020f000 */
[----:B------:R-:W-:-:S04]  /*0b50*/  @!UP2 UIADD3 UR6, -UR12, 0x100000, URZ ;  /* 0x001000000c06a890 */ /* 0x000fc8000fffe13f */
[----:B------:R-:W-:Y:S02]  /*0b60*/  @!UP2 USHF.L.U32 UR7, UR6, 0xb, URZ ;  /* 0x0000000b0607a899 */ /* 0x000fe4000800063f */
[----:B------:R-:W-:Y:S01]  /*0b70*/  @!UP2 USHF.L.U32 UR6, UR6, 0x1, URZ ;  /* 0x000000010606a899 */ /* 0x000fe2000800063f */
[----:B------:R-:W-:Y:S01]  /*0b80*/  ISETP.EQ.U32.AND P3, PT, R13, 0x1, PT ;  /* 0x000000010d00780c */ /* 0x000fe20003f62070 */
[----:B------:R-:W-:Y:S01]  /*0b90*/  VOTEU.ALL UP1, P0 ;  /* 0x00000000003f7886 */ /* 0x000fe20000020000 */
[----:B------:R-:W-:Y:S01]  /*0ba0*/  ISETP.NE.AND P2, PT, R0, R25, PT ;  /* 0x000000190000720c */ /* 0x000fe20003f45270 */
[----:B------:R-:W-:Y:S01]  /*0bb0*/  IMAD.MOV.U32 R13, RZ, RZ, 0x1 ;  /* 0x00000001ff0d7424 */ /* 0x000fe200078e00ff */
[----:B---3--:R-:W-:Y:S01]  /*0bc0*/  @!UP2 ULEA UR9, UR10, UR9, 0x18 ;  /* 0x000000090a09a291 */ /* 0x008fe2000f8ec03f */
[----:B------:R-:W-:Y:S01]  /*0bd0*/  LOP3.LUT P0, RZ, R10, 0x7, RZ, 0xc0, !PT ;  /* 0x000000070aff7812 */ /* 0x000fe2000780c0ff */
[----:B------:R-:W-:Y:S01]  /*0be0*/  VOTEU.ALL UP2, P1 ;  /* 0x00000000003f7886 */ /* 0x000fe20000840000 */
[----:B------:R-:W-:Y:S01]  /*0bf0*/  ISETP.NE.AND P1, PT, R18, 0x3, PT ;  /* 0x000000031200780c */ /* 0x000fe20003f25270 */
[----:B------:R-:W2:Y:S02]  /*0c00*/  FENCE.VIEW.ASYNC.S ;  /* 0x00000000000073c6 */ /* 0x000ea40000000000 */
[----:B--2---:R2:W3:Y:S01]  /*0c10*/  @!UP0 SYNCS.EXCH.64 URZ, [UR8+0x280], UR4 ;  /* 0x00028004083f85b2 */ /* 0x0044e20008000100 */
[----:B------:R-:W-:-:S02]  /*0c20*/  ISETP.LT.U32.AND P0, PT, R12, 0x2, !P0 ;  /* 0x000000020c00780c */ /* 0x000fc40004701070 */
[----:B------:R-:W-:Y:S01]  /*0c30*/  ISETP.EQ.OR P1, PT, R18, RZ, !P1 ;  /* 0x000000ff1200720c */ /* 0x000fe20004f22670 */
[----:B-1----:R-:W-:Y:S01]  /*0c40*/  IMAD.MOV R24, RZ, RZ, -R2 ;  /* 0x000000ffff187224 */ /* 0x002fe200078e0a02 */
[----:B------:R-:W-:Y:S02]  /*0c50*/  R2UR UR11, R14 ;  /* 0x000000000e0b72ca */ /* 0x000fe400000e0000 */
[----:B------:R-:W-:Y:S01]  /*0c60*/  @P2 LEA.HI R0, R12, R12, RZ, 0x1 ;  /* 0x0000000c0c002211 */ /* 0x000fe200078f08ff */
[----:B0-----:R-:W-:Y:S01]  /*0c70*/  IMAD R3, R27, R24, R16 ;  /* 0x000000181b037224 */ /* 0x001fe200078e0210 */
[----:B------:R-:W-:Y:S02]  /*0c80*/  ISETP.EQ.AND P1, PT, R6, RZ, P1 ;  /* 0x000000ff0600720c */ /* 0x000fe40000f22270 */
[----:B------:R-:W-:Y:S02]  /*0c90*/  @P2 SHF.R.S32.HI R0, RZ, 0x1, R0 ;  /* 0x00000001ff002819 */ /* 0x000fe40000011400 */
[----:B------:R-:W-:Y:S01]  /*0ca0*/  SEL R7, RZ, 0x1, !P1 ;  /* 0x00000001ff077807 */ /* 0x000fe20004800000 */
[----:B------:R2:W0:Y:S01]  /*0cb0*/  @!UP1 SYNCS.EXCH.64 URZ, [UR8+0x288], UR4 ;  /* 0x00028804083f95b2 */ /* 0x0004220008000100 */
[----:B------:R-:W-:Y:S01]  /*0cc0*/  @P2 ISETP.NE.AND P5, PT, R0, R3, PT ;  /* 0x000000030000220c */ /* 0x000fe20003fa5270 */
[----:B------:R-:W-:Y:S01]  /*0cd0*/  NOP ;  /* 0x0000000000007918 */ /* 0x000fe20000000000 */
[----:B------:R-:W-:-:S02]  /*0ce0*/  SEL R0, RZ, 0x1, !P0 ;  /* 0x00000001ff007807 */ /* 0x000fc40004000000 */
[----:B------:R-:W-:Y:S02]  /*0cf0*/  @P2 SEL R13, RZ, 0x1, P5 ;  /* 0x00000001ff0d2807 */ /* 0x000fe40002800000 */
[----:B------:R-:W-:Y:S02]  /*0d00*/  SEL R7, R7, 0x2, P6 ;  /* 0x0000000207077807 */ /* 0x000fe40003000000 */
[----:B------:R-:W-:Y:S01]  /*0d10*/  LOP3.LUT R13, R13, R0, RZ, 0xc0, !PT ;  /* 0x000000000d0d7212 */ /* 0x000fe200078ec0ff */
[----:B------:R2:W1:Y:S01]  /*0d20*/  @!UP2 SYNCS.EXCH.64 URZ, [UR9+0x260], UR6 ;  /* 0x00026006093fa5b2 */ /* 0x0004620008000100 */
[----:B------:R2:W4:Y:S01]  /*0d30*/  @!UP3 SYNCS.EXCH.64 URZ, [UR9+0x268], UR6 ;  /* 0x00026806093fb5b2 */ /* 0x0005220008000100 */
[----:B------:R2:W0:Y:S01]  /*0d40*/  @!UP4 SYNCS.EXCH.64 URZ, [UR9+0x270], UR6 ;  /* 0x00027006093fc5b2 */ /* 0x0004220008000100 */
[----:B------:R2:W0:Y:S01]  /*0d50*/  @!UP5 SYNCS.EXCH.64 URZ, [UR9+0x278], UR6 ;  /* 0x00027806093fd5b2 */ /* 0x0004220008000100 */
[----:B------:R-:W-:Y:S01]  /*0d60*/  NOP ;  /* 0x0000000000007918 */ /* 0x000fe20000000000 */
[----:B--23--:R-:W-:Y:S05]  /*0d70*/  @!P3 BRA `(.L_x_4) ;  /* 0x000000000008b947 */ /* 0x00cfea0003800000 */
[----:B01--4-:R-:W-:Y:S01]  /*0d80*/  UCGABAR_ARV ;  /* 0x00000000000079c7 */ /* 0x013fe20008000000 */
[----:B------:R-:W-:Y:S05]  /*0d90*/  BRA `(.L_x_5) ;  /* 0x0000000000047947 */ /* 0x000fea0003800000 */
.L_x_4:
[----:B01--4-:R-:W-:Y:S01]  /*0da0*/  NOP ;  /* 0x0000000000007918 */ /* 0x013fe20000000000 */
.L_x_5:
[----:B------:R-:W-:Y:S01]  /*0db0*/  ULDC.64 UR4, c[0x0][0x598] ;  /* 0x0001660000047ab9 */ /* 0x000fe20000000a00 */
[----:B------:R-:W-:Y:S01]  /*0dc0*/  ULDC.64 UR20, c[0x0][0x208] ;  /* 0x0000820000147ab9 */ /* 0x000fe20000000a00 */
[----:B------:R-:W-:-:S04]  /*0dd0*/  ISETP.NE.U32.AND P0, PT, RZ, UR4, PT ;  /* 0x00000004ff007c0c */ /* 0x000fc8000bf05070 */
[----:B------:R-:W-:-:S13]  /*0de0*/  ISETP.NE.AND.EX P0, PT, RZ, UR5, PT, P0 ;  /* 0x00000005ff007c0c */ /* 0x000fda000bf05300 */
[----:B------:R-:W-:Y:S05]  /*0df0*/  @!P0 BRA `(.L_x_6) ;  /* 0x00000000001c8947 */ /* 0x000fea0003800000 */
[----:B------:R-:W0:Y:S02]  /*0e00*/  LDC.64 R2, c[0x0][0x598] ;  /* 0x00016600ff027b82 */ /* 0x000e240000000a00 */
[----:B0-----:R-:W2:Y:S02]  /*0e10*/  LDG.E.64 R2, desc[UR20][R2.64] ;  /* 0x0000001402027981 */ /* 0x001ea4000c1e1b00 */
[----:B--2---:R-:W-:-:S04]  /*0e20*/  ISETP.NE.U32.AND P0, PT, R2, RZ, PT ;  /* 0x000000ff0200720c */ /* 0x004fc80003f05070 */
[----:B------:R-:W-:-:S13]  /*0e30*/  ISETP.NE.AND.EX P0, PT, R3, RZ, PT, P0 ;  /* 0x000000ff0300720c */ /* 0x000fda0003f05300 */
[----:B------:R-:W-:Y:S05]  /*0e40*/  @!P0 BRA `(.L_x_6) ;  /* 0x0000000000088947 */ /* 0x000fea0003800000 */
[----:B------:R0:W5:Y:S01]  /*0e50*/  LD.E R14, desc[UR20][R2.64] ;  /* 0x00000014020e7980 */ /* 0x000162000c101900 */
[----:B------:R-:W-:Y:S05]  /*0e60*/  BRA `(.L_x_7) ;  /* 0x0000000000207947 */ /* 0x000fea0003800000 */
.L_x_6:
[----:B------:R-:W-:Y:S02]  /*0e70*/  ULDC.64 UR4, c[0x0][0x588] ;  /* 0x0001620000047ab9 */ /* 0x000fe40000000a00 */
[----:B------:R-:W-:-:S04]  /*0e80*/  ISETP.NE.U32.AND P0, PT, RZ, UR4, PT ;  /* 0x00000004ff007c0c */ /* 0x000fc8000bf05070 */
[----:B------:R-:W-:-:S13]  /*0e90*/  ISETP.NE.AND.EX P0, PT, RZ, UR5, PT, P0 ;  /* 0x00000005ff007c0c */ /* 0x000fda000bf05300 */
[----:B------:R-:W-:Y:S05]  /*0ea0*/  @!P0 BRA `(.L_x_8) ;  /* 0x00000000000c8947 */ /* 0x000fea0003800000 */
[----:B------:R-:W0:Y:S02]  /*0eb0*/  LDC.64 R14, c[0x0][0x588] ;  /* 0x00016200ff0e7b82 */ /* 0x000e240000000a00 */
[----:B0-----:R1:W5:Y:S01]  /*0ec0*/  LDG.E R14, desc[UR20][R14.64] ;  /* 0x000000140e0e7981 */ /* 0x001362000c1e1900 */
[----:B------:R-:W-:Y:S05]  /*0ed0*/  BRA `(.L_x_7) ;  /* 0x0000000000047947 */ /* 0x000fea0003800000 */
.L_x_8:
[----:B------:R-:W2:Y:S02]  /*0ee0*/  LDC R14, c[0x0][0x580] ;  /* 0x00016000ff0e7b82 */ /* 0x000ea40000000800 */
.L_x_7:
[----:B------:R-:W-:Y:S02]  /*0ef0*/  ULDC.64 UR4, c[0x0][0x5a0] ;  /* 0x0001680000047ab9 */ /* 0x000fe40000000a00 */
[----:B------:R-:W-:-:S04]  /*0f00*/  ISETP.NE.U32.AND P0, PT, RZ, UR4, PT ;  /* 0x00000004ff007c0c */ /* 0x000fc8000bf05070 */
[----:B------:R-:W-:-:S13]  /*0f10*/  ISETP.NE.AND.EX P0, PT, RZ, UR5, PT, P0 ;  /* 0x00000005ff007c0c */ /* 0x000fda000bf05300 */
[----:B------:R-:W-:Y:S05]  /*0f20*/  @!P0 BRA `(.L_x_9) ;  /* 0x00000000001c8947 */ /* 0x000fea0003800000 */
[----:B0-----:R-:W0:Y:S02]  /*0f30*/  LDC.64 R2, c[0x0][0x5a0] ;  /* 0x00016800ff027b82 */ /* 0x001e240000000a00 */
[----:B0-----:R-:W3:Y:S02]  /*0f40*/  LDG.E.64 R2, desc[UR20][R2.64] ;  /* 0x0000001402027981 */ /* 0x001ee4000c1e1b00 */
[----:B---3--:R-:W-:-:S04]  /*0f50*/  ISETP.NE.U32.AND P0, PT, R2, RZ, PT ;  /* 0x000000ff0200720c */ /* 0x008fc80003f05070 */
[----:B------:R-:W-:-:S13]  /*0f60*/  ISETP.NE.AND.EX P0, PT, R3, RZ, PT, P0 ;  /* 0x000000ff0300720c */ /* 0x000fda0003f05300 */
[----:B------:R-:W-:Y:S05]  /*0f70*/  @!P0 BRA `(.L_x_9) ;  /* 0x0000000000088947 */ /* 0x000fea0003800000 */
[----:B-1----:R0:W5:Y:S01]  /*0f80*/  LD.E R15, desc[UR20][R2.64] ;  /* 0x00000014020f7980 */ /* 0x002162000c101900 */
[----:B------:R-:W-:Y:S05]  /*0f90*/  BRA `(.L_x_10) ;  /* 0x0000000000207947 */ /* 0x000fea0003800000 */
.L_x_9:
[----:B------:R-:W-:Y:S02]  /*0fa0*/  ULDC.64 UR4, c[0x0][0x590] ;  /* 0x0001640000047ab9 */ /* 0x000fe40000000a00 */
[----:B------:R-:W-:-:S04]  /*0fb0*/  ISETP.NE.U32.AND P0, PT, RZ, UR4, PT ;  /* 0x00000004ff007c0c */ /* 0x000fc8000bf05070 */
[----:B------:R-:W-:-:S13]  /*0fc0*/  ISETP.NE.AND.EX P0, PT, RZ, UR5, PT, P0 ;  /* 0x00000005ff007c0c */ /* 0x000fda000bf05300 */
[----:B------:R-:W-:Y:S05]  /*0fd0*/  @!P0 BRA `(.L_x_11) ;  /* 0x00000000000c8947 */ /* 0x000fea0003800000 */
[----:B0-----:R-:W1:Y:S02]  /*0fe0*/  LDC.64 R2, c[0x0][0x590] ;  /* 0x00016400ff027b82 */ /* 0x001e640000000a00 */
[----:B-1----:R1:W5:Y:S01]  /*0ff0*/  LDG.E R15, desc[UR20][R2.64] ;  /* 0x00000014020f7981 */ /* 0x002362000c1e1900 */
[----:B------:R-:W-:Y:S05]  /*1000*/  BRA `(.L_x_10) ;  /* 0x0000000000047947 */ /* 0x000fea0003800000 */
.L_x_11:
[----:B-1----:R-:W3:Y:S02]  /*1010*/  LDC R15, c[0x0][0x584] ;  /* 0x00016100ff0f7b82 */ /* 0x002ee40000000800 */
.L_x_10:
[----:B------:R-:W4:Y:S01]  /*1020*/  LDC R0, c[0x0][0x65c] ;  /* 0x00019700ff007b82 */ /* 0x000f220000000800 */
[----:B------:R-:W-:Y:S01]  /*1030*/  ULDC UR8, c[0x0][0x28c] ;  /* 0x0000a30000087ab9 */ /* 0x000fe20000000800 */
[----:B------:R-:W-:Y:S01]  /*1040*/  ISETP.NE.AND P0, PT, R6, 0x2, PT ;  /* 0x000000020600780c */ /* 0x000fe20003f05270 */
[----:B------:R-:W-:Y:S01]  /*1050*/  UIADD3 UR8, UR8, 0x1f, URZ ;  /* 0x0000001f08087890 */ /* 0x000fe2000fffe03f */
[----:B------:R-:W-:Y:S01]  /*1060*/  IMAD.U32 R4, RZ, RZ, UR13 ;  /* 0x0000000dff047e24 */ /* 0x000fe2000f8e00ff */
[----:B------:R-:W-:Y:S01]  /*1070*/  UMOV UR5, URZ ;  /* 0x0000003f00057c82 */ /* 0x000fe20008000000 */
[----:B------:R-:W-:Y:S01]  /*1080*/  UMOV UR4, URZ ;  /* 0x0000003f00047c82 */ /* 0x000fe20008000000 */
[----:B------:R-:W-:-:S04]  /*1090*/  USHF.R.S32.HI UR9, URZ, 0x1f, UR8 ;  /* 0x0000001f3f097899 */ /* 0x000fc80008011408 */
[----:B------:R-:W-:Y:S01]  /*10a0*/  ULEA.HI UR9, UR9, UR8, URZ, 0x5 ;  /* 0x0000000809097291 */ /* 0x000fe2000f8f283f */
[----:B----4-:R-:W-:-:S13]  /*10b0*/  ISETP.NE.AND P2, PT, R0, 0x1, PT ;  /* 0x000000010000780c */ /* 0x010fda0003f45270 */
[----:B01----:R-:W0:Y:S01]  /*10c0*/  @P2 LDC R3, c[0x0][0x10] ;  /* 0x00000400ff032b82 */ /* 0x003e220000000800 */
[----:B------:R-:W-:Y:S02]  /*10d0*/  @P2 IMAD.MOV.U32 R17, RZ, RZ, RZ ;  /* 0x000000ffff112224 */ /* 0x000fe400078e00ff */
[----:B------:R-:W-:-:S05]  /*10e0*/  @P2 IMAD.MOV.U32 R5, RZ, RZ, RZ ;  /* 0x000000ffff052224 */ /* 0x000fca00078e00ff */
[----:B------:R-:W1:Y:S01]  /*10f0*/  @!P2 LDC R9, c[0x0][0xc] ;  /* 0x00000300ff09ab82 */ /* 0x000e620000000800 */
[----:B------:R-:W-:Y:S01]  /*1100*/  ULDC UR6, c[0x0][0xc] ;  /* 0x0000030000067ab9 */ /* 0x000fe20000000800 */
[----:B------:R-:W-:Y:S02]  /*1110*/  ULDC UR7, c[0x0][0x10] ;  /* 0x0000040000077ab9 */ /* 0x000fe40000000800 */
[----:B------:R-:W-:-:S04]  /*1120*/  UIMAD.WIDE.U32 UR6, UR6, UR7, URZ ;  /* 0x00000007060672a5 */ /* 0x000fc8000f8e003f */
[----:B------:R-:W4:Y:S01]  /*1130*/  LDC R8, c[0x0][0x14] ;  /* 0x00000500ff087b82 */ /* 0x000f220000000800 */
[----:B0-----:R-:W-:Y:S01]  /*1140*/  @P2 IMAD.WIDE.U32 R2, R3, UR13, R16 ;  /* 0x0000000d03022c25 */ /* 0x001fe2000f8e0010 */
[----:B------:R-:W-:-:S03]  /*1150*/  USHF.R.S32.HI UR13, URZ, 0x5, UR9 ;  /* 0x000000053f0d7899 */ /* 0x000fc60008011409 */
[----:B------:R-:W-:Y:S02]  /*1160*/  @P2 IMAD.IADD R3, R3, 0x1, R5 ;  /* 0x0000000103032824 */ /* 0x000fe400078e0205 */
[----:B------:R-:W-:Y:S02]  /*1170*/  IMAD.MOV.U32 R5, RZ, RZ, RZ ;  /* 0x000000ffff057224 */ /* 0x000fe400078e00ff */
[----:B-1----:R-:W-:-:S04]  /*1180*/  @!P2 IMAD.WIDE.U32 R4, R16, R9, R4 ;  /* 0x000000091004a225 */ /* 0x002fc800078e0004 */
[----:B------:R-:W-:Y:S02]  /*1190*/  @!P2 IMAD.MOV.U32 R2, RZ, RZ, R4 ;  /* 0x000000ffff02a224 */ /* 0x000fe400078e0004 */
[C---:B----4-:R-:W-:Y:S02]  /*11a0*/  IMAD R21, R8.reuse, UR7, RZ ;  /* 0x0000000708157c24 */ /* 0x050fe4000f8e02ff */
[----:B------:R-:W-:Y:S01]  /*11b0*/  IMAD.WIDE.U32 R8, R8, UR6, RZ ;  /* 0x0000000608087c25 */ /* 0x000fe2000f8e00ff */
[----:B------:R-:W-:-:S03]  /*11c0*/  ULDC.64 UR6, c[0x0][0x650] ;  /* 0x0001940000067ab9 */ /* 0x000fc60000000a00 */
[----:B------:R-:W-:Y:S02]  /*11d0*/  @!P2 IMAD.MOV.U32 R3, RZ, RZ, R5 ;  /* 0x000000ffff03a224 */ /* 0x000fe400078e0005 */
[----:B------:R-:W-:Y:S01]  /*11e0*/  IMAD.IADD R0, R9, 0x1, R21 ;  /* 0x0000000109007824 */ /* 0x000fe200078e0215 */
[----:B------:R-:W-:Y:S06]  /*11f0*/  @P0 BRA `(.L_x_12) ;  /* 0x0000000000280947 */ /* 0x000fec0003800000 */
[----:B------:R-:W-:Y:S01]  /*1200*/  UIMAD.WIDE.U32 UR4, UR13, -0x45306eb3, URZ ;  /* 0xbacf914d0d0478a5 */ /* 0x000fe2000f8e003f */
[----:B------:R-:W-:Y:S01]  /*1210*/  IADD3 R2, P0, R2, R8, RZ ;  /* 0x0000000802027210 */ /* 0x000fe20007f1e0ff */
[----:B------:R-:W-:Y:S02]  /*1220*/  UISETP.GE.U32.AND UP0, UPT, UR13, 0x25, UPT ;  /* 0x000000250d00788c */ /* 0x000fe4000bf06070 */
[----:B------:R-:W-:Y:S02]  /*1230*/  UIADD3 UR4, -UR5, UR13, URZ ;  /* 0x0000000d05047290 */ /* 0x000fe4000fffe13f */
[----:B------:R-:W-:Y:S02]  /*1240*/  IMAD.X R3, R0, 0x1, R3, P0 ;  /* 0x0000000100037824 */ /* 0x000fe400000e0603 */
[----:B------:R-:W-:-:S04]  /*1250*/  ULEA.HI UR4, UR4, UR5, URZ, 0x1f ;  /* 0x0000000504047291 */ /* 0x000fc8000f8ff83f */
[----:B------:R-:W-:-:S03]  /*1260*/  USHF.R.U32.HI UR5, URZ, 0x5, UR4 ;  /* 0x000000053f057899 */ /* 0x000fc60008011604 */
[----:B------:R-:W-:Y:S01]  /*1270*/  UMOV UR4, URZ ;  /* 0x0000003f00047c82 */ /* 0x000fe20008000000 */
[----:B------:R-:W-:Y:S02]  /*1280*/  @UP0 ULOP3.LUT UR4, UR5, 0x1, URZ, 0xc0, !UPT ;  /* 0x0000000105040892 */ /* 0x000fe4000f8ec03f */
[----:B------:R-:W-:-:S12]  /*1290*/  UIMAD UR5, UR5, -0x25, UR13 ;  /* 0xffffffdb050578a4 */ /* 0x000fd8000f8e020d */
.L_x_12:
[----:B------:R-:W-:Y:S01]  /*12a0*/  ISETP.GE.U32.AND P0, PT, R2, UR6, PT ;  /* 0x0000000602007c0c */ /* 0x000fe2000bf06070 */
[----:B------:R-:W-:Y:S01]  /*12b0*/  IMAD.MOV.U32 R6, RZ, RZ, -0x1 ;  /* 0xffffffffff067424 */ /* 0x000fe200078e00ff */
[----:B------:R-:W-:Y:S01]  /*12c0*/  PRMT R20, RZ, 0x7610, R20 ;  /* 0x00007610ff147816 */ /* 0x000fe20000000014 */
[----:B------:R-:W-:Y:S01]  /*12d0*/  IMAD.MOV.U32 R5, RZ, RZ, -0x1 ;  /* 0xffffffffff057424 */ /* 0x000fe200078e00ff */
[----:B------:R-:W-:Y:S01]  /*12e0*/  ISETP.GE.U32.AND.EX P0, PT, R3, UR7, PT, P0 ;  /* 0x0000000703007c0c */ /* 0x000fe2000bf06100 */
[----:B------:R-:W-:-:S12]  /*12f0*/  IMAD.MOV.U32 R4, RZ, RZ, -0x1 ;  /* 0xffffffffff047424 */ /* 0x000fd800078e00ff */
[----:B------:R-:W-:Y:S05]  /*1300*/  @P0 BRA `(.L_x_13) ;  /* 0x0000000400240947 */ /* 0x000fea0003800000 */
[----:B------:R-:W0:Y:S01]  /*1310*/  LDC.64 R30, c[0x0][0x628] ;  /* 0x00018a00ff1e7b82 */ /* 0x000e220000000a00 */
[----:B------:R-:W-:Y:S02]  /*1320*/  IMAD.MOV.U32 R4, RZ, RZ, R2 ;  /* 0x000000ffff047224 */ /* 0x000fe400078e0002 */
[----:B------:R-:W-:-:S05]  /*1330*/  IMAD.MOV.U32 R5, RZ, RZ, R3 ;  /* 0x000000ffff057224 */ /* 0x000fca00078e0003 */
[----:B------:R-:W1:Y:S08]  /*1340*/  LDC R6, c[0x0][0x630] ;  /* 0x00018c00ff067b82 */ /* 0x000e700000000800 */
[----:B------:R-:W4:Y:S01]  /*1350*/  LDC.64 R32, c[0x0][0x620] ;  /* 0x00018800ff207b82 */ /* 0x000f220000000a00 */
[----:B0-----:R-:W-:-:S04]  /*1360*/  ISETP.NE.U32.AND P0, PT, R30, RZ, PT ;  /* 0x000000ff1e00720c */ /* 0x001fc80003f05070 */
[----:B------:R-:W-:-:S13]  /*1370*/  ISETP.NE.AND.EX P0, PT, R31, RZ, PT, P0 ;  /* 0x000000ff1f00720c */ /* 0x000fda0003f05300 */
[----:B-1--4-:R-:W-:Y:S05]  /*1380*/  @!P0 BRA `(.L_x_14) ;  /* 0x0000000000288947 */ /* 0x012fea0003800000 */
[----:B------:R-:W0:Y:S02]  /*1390*/  LDC R23, c[0x0][0x634] ;  /* 0x00018d00ff177b82 */ /* 0x000e240000000800 */
[----:B0-----:R-:W-:-:S05]  /*13a0*/  IADD3 R23, P0, R2, R23, RZ ;  /* 0x0000001702177210 */ /* 0x001fca0007f1e0ff */
[----:B------:R-:W-:-:S04]  /*13b0*/  IMAD.X R29, RZ, RZ, R3, P0 ;  /* 0x000000ffff1d7224 */ /* 0x000fc800000e0603 */
[----:B------:R-:W-:-:S04]  /*13c0*/  IMAD.WIDE.U32 R4, R29, R30, RZ ;  /* 0x0000001e1d047225 */ /* 0x000fc800078e00ff */
[----:B------:R-:W-:-:S04]  /*13d0*/  IMAD.WIDE.U32 R20, P0, R23, R31, R4 ;  /* 0x0000001f17147225 */ /* 0x000fc80007800004 */
[----:B------:R-:W-:-:S04]  /*13e0*/  IMAD.WIDE.U32 R4, R23, R30, RZ ;  /* 0x0000001e17047225 */ /* 0x000fc800078e00ff */
[----:B------:R-:W-:Y:S01]  /*13f0*/  IMAD.X R23, RZ, RZ, RZ, P0 ;  /* 0x000000ffff177224 */ /* 0x000fe200000e06ff */
[----:B------:R-:W-:Y:S01]  /*1400*/  IADD3 RZ, P0, R5, R20, RZ ;  /* 0x0000001405ff7210 */ /* 0x000fe20007f1e0ff */
[----:B------:R-:W-:-:S04]  /*1410*/  IMAD.MOV.U32 R22, RZ, RZ, R21 ;  /* 0x000000ffff167224 */ /* 0x000fc800078e0015 */
[----:B------:R-:W-:-:S08]  /*1420*/  IMAD.WIDE.U32.X R4, R29, R31, R22, P0 ;  /* 0x0000001f1d047225 */ /* 0x000fd000000e0416 */
.L_x_14:
[----:B------:R-:W0:Y:S01]  /*1430*/  LDC.64 R34, c[0x0][0x640] ;  /* 0x00019000ff227b82 */ /* 0x000e220000000a00 */
[-CC-:B------:R-:W-:Y:S01]  /*1440*/  SHF.R.U64 R36, R4, R6.reuse, R5.reuse ;  /* 0x0000000604247219 */ /* 0x180fe20000001205 */
[----:B------:R-:W-:Y:S01]  /*1450*/  IMAD.MOV.U32 R39, RZ, RZ, 0x1 ;  /* 0x00000001ff277424 */ /* 0x000fe200078e00ff */
[----:B------:R-:W-:Y:S02]  /*1460*/  SHF.R.U32.HI R4, RZ, R6, R5 ;  /* 0x00000006ff047219 */ /* 0x000fe40000011605 */
[----:B------:R-:W-:-:S03]  /*1470*/  IADD3 R21, P0, RZ, -R36, RZ ;  /* 0x80000024ff157210 */ /* 0x000fc60007f1e0ff */
[----:B------:R-:W1:Y:S02]  /*1480*/  LDC R20, c[0x0][0x618] ;  /* 0x00018600ff147b82 */ /* 0x000e640000000800 */
[----:B------:R-:W-:-:S04]  /*1490*/  IMAD.X R5, RZ, RZ, ~R4, P0 ;  /* 0x000000ffff057224 */ /* 0x000fc800000e0e04 */
[-C--:B------:R-:W-:Y:S02]  /*14a0*/  IMAD R6, R5, R32.reuse, RZ ;  /* 0x0000002005067224 */ /* 0x080fe400078e02ff */
[----:B------:R-:W4:Y:S01]  /*14b0*/  LDC R23, c[0x0][0x608] ;  /* 0x00018200ff177b82 */ /* 0x000f220000000800 */
[----:B------:R-:W-:-:S04]  /*14c0*/  IMAD.WIDE.U32 R4, R21, R32, R2 ;  /* 0x0000002015047225 */ /* 0x000fc800078e0002 */
[----:B------:R-:W-:-:S03]  /*14d0*/  IMAD R21, R21, R33, R6 ;  /* 0x0000002115157224 */ /* 0x000fc600078e0206 */
[----:B------:R-:W2:Y:S01]  /*14e0*/  LDC R26, c[0x0][0x658] ;  /* 0x00019600ff1a7b82 */ /* 0x000ea20000000800 */
[----:B------:R-:W-:Y:S01]  /*14f0*/  IMAD.IADD R5, R5, 0x1, R21 ;  /* 0x0000000105057824 */ /* 0x000fe200078e0215 */
[----:B0-----:R-:W-:Y:S01]  /*1500*/  ISETP.NE.U32.AND P0, PT, R34, RZ, PT ;  /* 0x000000ff2200720c */ /* 0x001fe20003f05070 */
[----:B------:R-:W-:-:S03]  /*1510*/  IMAD.MOV.U32 R21, RZ, RZ, -0x1 ;  /* 0xffffffffff157424 */ /* 0x000fc600078e00ff */
[----:B------:R-:W-:Y:S02]  /*1520*/  ISETP.NE.AND.EX P0, PT, R35, RZ, PT, P0 ;  /* 0x000000ff2300720c */ /* 0x000fe40003f05300 */
[----:B------:R-:W0:Y:S01]  /*1530*/  LDC R33, c[0x0][0x600] ;  /* 0x00018000ff217b82 */ /* 0x000e220000000800 */
[-CC-:B-1----:R-:W-:Y:S02]  /*1540*/  SHF.R.U64 R31, R4, R20.reuse, R5.reuse ;  /* 0x00000014041f7219 */ /* 0x182fe40000001205 */
[----:B------:R-:W-:-:S05]  /*1550*/  SHF.R.U32.HI R4, RZ, R20, R5 ;  /* 0x00000014ff047219 */ /* 0x000fca0000011605 */
[----:B------:R-:W1:Y:S01]  /*1560*/  LDC R28, c[0x0][0x648] ;  /* 0x00019200ff1c7b82 */ /* 0x000e620000000800 */
[-CC-:B----4-:R-:W-:Y:S02]  /*1570*/  SHF.R.U64 R41, R31, R23.reuse, R4.reuse ;  /* 0x000000171f297219 */ /* 0x190fe40000001204 */
[----:B------:R-:W-:-:S05]  /*1580*/  SHF.R.U32.HI R5, RZ, R23, R4 ;  /* 0x00000017ff057219 */ /* 0x000fca0000011604 */
[----:B------:R-:W4:Y:S01]  /*1590*/  LDC R37, c[0x0][0x638] ;  /* 0x00018e00ff257b82 */ /* 0x000f220000000800 */
[-C--:B--2---:R-:W-:Y:S02]  /*15a0*/  SHF.L.U32 R4, R21, R26.reuse, RZ ;  /* 0x0000001a15047219 */ /* 0x084fe400000006ff */
[--C-:B------:R-:W-:Y:S02]  /*15b0*/  SHF.R.U64 R32, R41, R26, R5.reuse ;  /* 0x0000001a29207219 */ /* 0x100fe40000001205 */
[----:B------:R-:W-:Y:S02]  /*15c0*/  LOP3.LUT R6, RZ, R4, RZ, 0x33, !PT ;  /* 0x00000004ff067212 */ /* 0x000fe400078e33ff */
[----:B------:R-:W-:Y:S01]  /*15d0*/  SHF.R.U32.HI R5, RZ, R26, R5 ;  /* 0x0000001aff057219 */ /* 0x000fe20000011605 */
[----:B------:R-:W2:Y:S01]  /*15e0*/  LDC R30, c[0x0][0x610] ;  /* 0x00018400ff1e7b82 */ /* 0x000ea20000000800 */
[----:B------:R-:W-:Y:S01]  /*15f0*/  IMAD.MOV.U32 R4, RZ, RZ, R32 ;  /* 0x000000ffff047224 */ /* 0x000fe200078e0020 */
[----:B------:R-:W-:Y:S06]  /*1600*/  @!P0 BRA `(.L_x_15) ;  /* 0x0000000000288947 */ /* 0x000fec0003800000 */
[----:B------:R-:W3:Y:S02]  /*1610*/  LDC R23, c[0x0][0x64c] ;  /* 0x00019300ff177b82 */ /* 0x000ee40000000800 */
[----:B---3--:R-:W-:-:S05]  /*1620*/  IADD3 R23, P0, R32, R23, RZ ;  /* 0x0000001720177210 */ /* 0x008fca0007f1e0ff */
        /* <DEDUP_REMOVED lines=8> */
.L_x_15:
[----:B-1----:R-:W-:Y:S01]  /*16b0*/  SHF.R.U64 R17, R4, R28, R5 ;  /* 0x0000001c04117219 */ /* 0x002fe20000001205 */
[----:B------:R-:W-:Y:S01]  /*16c0*/  @P2 IMAD R25, R27, R24, R16 ;  /* 0x000000181b192224 */ /* 0x000fe200078e0210 */
[----:B------:R-:W-:Y:S02]  /*16d0*/  SHF.L.U32 R4, R39, R26, RZ ;  /* 0x0000001a27047219 */ /* 0x000fe400000006ff */
[----:B------:R-:W-:Y:S01]  /*16e0*/  LOP3.LUT R5, R41, R6, RZ, 0xc0, !PT ;  /* 0x0000000629057212 */ /* 0x000fe200078ec0ff */
[----:B0-----:R-:W-:Y:S02]  /*16f0*/  VIADD R6, R33, 0xffffffff ;  /* 0xffffffff21067836 */ /* 0x001fe40000000000 */
[----:B------:R-:W-:Y:S02]  /*1700*/  IMAD.MOV R20, RZ, RZ, -R17 ;  /* 0x000000ffff147224 */ /* 0x000fe400078e0a11 */
[----:B------:R-:W-:Y:S01]  /*1710*/  IMAD R16, R4, R17, R5 ;  /* 0x0000001104107224 */ /* 0x000fe200078e0205 */
[----:B------:R-:W-:Y:S01]  /*1720*/  LOP3.LUT R17, R31, R6, RZ, 0xc0, !PT ;  /* 0x000000061f117212 */ /* 0x000fe200078ec0ff */
[----:B----4-:R-:W-:-:S02]  /*1730*/  IMAD R4, R20, R37, R32 ;  /* 0x0000002514047224 */ /* 0x010fc400078e0220 */
[----:B--2---:R-:W-:Y:S02]  /*1740*/  IMAD R6, R16, R30, R25 ;  /* 0x0000001e10067224 */ /* 0x004fe400078e0219 */
[----:B------:R-:W-:Y:S02]  /*1750*/  IMAD R17, R4, R33, R17 ;  /* 0x0000002104117224 */ /* 0x000fe400078e0211 */
[----:B------:R-:W-:Y:S02]  /*1760*/  IMAD.MOV.U32 R20, RZ, RZ, 0x1 ;  /* 0x00000001ff147424 */ /* 0x000fe400078e00ff */
[----:B------:R-:W-:Y:S01]  /*1770*/  IMAD.MOV.U32 R4, RZ, RZ, R36 ;  /* 0x000000ffff047224 */ /* 0x000fe200078e0024 */
[----:B------:R-:W-:Y:S02]  /*1780*/  SEL R5, R17, R6, !P2 ;  /* 0x0000000611057207 */ /* 0x000fe40005000000 */
[----:B------:R-:W-:-:S07]  /*1790*/  SEL R6, R6, R17, !P2 ;  /* 0x0000001106067207 */ /* 0x000fce0005000000 */
.L_x_13:
[----:B------:R-:W-:Y:S05]  /*17a0*/  @!P3 BRA `(.L_x_16) ;  /* 0x00000000000cb947 */ /* 0x000fea0003800000 */
[----:B------:R-:W-:Y:S01]  /*17b0*/  UCGABAR_WAIT ;  /* 0x0000000000007dc7 */ /* 0x000fe20008000000 */
[----:B------:R-:W-:Y:S01]  /*17c0*/  CCTL.IVALL ;  /* 0x00000000ff00798f */ /* 0x000fe20002000000 */
[----:B------:R-:W-:Y:S05]  /*17d0*/  BRA `(.L_x_17) ;  /* 0x0000000000047947 */ /* 0x000fea0003800000 */
.L_x_16:
[----:B------:R-:W-:Y:S06]  /*17e0*/  BAR.SYNC.DEFER_BLOCKING 0x0 ;  /* 0x0000000000007b1d */ /* 0x000fec0000010000 */
.L_x_17:
[----:B------:R-:W-:Y:S05]  /*17f0*/  @!P4 BRA `(.L_x_18) ;  /* 0x0000006c0054c947 */ /* 0x000fea0003800000 */
[----:B------:R-:W-:-:S13]  /*1800*/  ISETP.GT.U32.AND P0, PT, R38, 0x1, PT ;  /* 0x000000012600780c */ /* 0x000fda0003f04070 */
[----:B------:R-:W-:Y:S05]  /*1810*/  @P0 EXIT ;  /* 0x000000000000094d */ /* 0x000fea0003800000 */
.L_x_19:
[----:B------:R-:W-:-:S08]  /*1820*/  NOP ;  /* 0x0000000000007918 */ /* 0x000fd00000000000 */
[----:B------:R-:W0:Y:S02]  /*1830*/  USETMAXREG.TRY_ALLOC.CTAPOOL UP0, 0xe8 ;  /* 0x000000e8000079c8 */ /* 0x000e240008000600 */
[----:B0-----:R-:W-:-:S13]  /*1840*/  PLOP3.LUT P0, PT, PT, PT, UP0, 0x80, 0x0 ;  /* 0x000000000000781c */ /* 0x001fda0003f0f008 */
[----:B------:R-:W-:Y:S05]  /*1850*/  @!P0 BRA `(.L_x_19) ;  /* 0xfffffffc00f08947 */ /* 0x000fea000383ffff */
[----:B------:R-:W-:-:S13]  /*1860*/  LOP3.LUT P0, RZ, R20, 0xff, RZ, 0xc0, !PT ;  /* 0x000000ff14ff7812 */ /* 0x000fda000780c0ff */
[----:B------:R-:W-:Y:S05]  /*1870*/  @!P0 EXIT ;  /* 0x000000000000894d */ /* 0x000fea0003800000 */
[----:B------:R-:W0:Y:S01]  /*1880*/  S2UR UR6, SR_CgaCtaId ;  /* 0x00000000000679c3 */ /* 0x000e220000008800 */
[CC--:B------:R-:W-:Y:S01]  /*1890*/  LEA.HI R11, R19.reuse, R10.reuse, RZ, 0x2 ;  /* 0x0000000a130b7211 */ /* 0x0c0fe200078f10ff */
[----:B------:R-:W-:Y:S01]  /*18a0*/  UIADD3 UR7, UR11, -0x1, URZ ;  /* 0xffffffff0b077890 */ /* 0x000fe2000fffe03f */
[----:B------:R-:W-:Y:S01]  /*18b0*/  LEA.HI R19, R19, R10, RZ, 0x5 ;  /* 0x0000000a13137211 */ /* 0x000fe200078f28ff */
[----:B------:R-:W-:Y:S01]  /*18c0*/  UMOV UR9, 0x400 ;  /* 0x0000040000097882 */ /* 0x000fe20000000000 */
[--C-:B------:R-:W-:Y:S01]  /*18d0*/  SHF.R.S32.HI R18, RZ, 0x2, R11.reuse ;  /* 0x00000002ff127819 */ /* 0x100fe2000001140b */
[----:B------:R-:W-:Y:S01]  /*18e0*/  UISETP.LT.AND UP0, UPT, UR13, 0x1, UPT ;  /* 0x000000010d00788c */ /* 0x000fe2000bf01270 */
[----:B------:R-:W-:Y:S01]  /*18f0*/  SHF.R.S32.HI R17, RZ, 0x1f, R11 ;  /* 0x0000001fff117819 */ /* 0x000fe2000001140b */
[----:B------:R-:W-:Y:S01]  /*1900*/  USHF.L.U32 UR15, UR13, 0x1, URZ ;  /* 0x000000010d0f7899 */ /* 0x000fe2000800063f */
[----:B------:R-:W-:Y:S01]  /*1910*/  LOP3.LUT R11, R11, 0xfffffffc, RZ, 0xc0, !PT ;  /* 0xfffffffc0b0b7812 */ /* 0x000fe200078ec0ff */
[----:B------:R-:W-:Y:S01]  /*1920*/  USEL UR10, UR13, 0x1, UP0 ;  /* 0x000000010d0a7887 */ /* 0x000fe20008000000 */
[----:B------:R-:W-:Y:S01]  /*1930*/  LEA.HI R17, R17, R18, RZ, 0x3 ;  /* 0x0000001211117211 */ /* 0x000fe200078f18ff */
[----:B------:R-:W-:Y:S01]  /*1940*/  UISETP.NE.AND UP0, UPT, UR7, URZ, UPT ;  /* 0x0000003f0700728c */ /* 0x000fe2000bf05270 */
[----:B------:R-:W-:Y:S01]  /*1950*/  LOP3.LUT R148, R7, 0x1, RZ, 0xfc, !PT ;  /* 0x0000000107947812 */ /* 0x000fe200078efcff */
[----:B------:R-:W-:Y:S01]  /*1960*/  IMAD.IADD R16, R10, 0x1, -R11 ;  /* 0x000000010a107824 */ /* 0x000fe200078e0a0b */
[----:B------:R-:W-:Y:S01]  /*1970*/  LOP3.LUT R17, R17, 0xfffffff8, RZ, 0xc0, !PT ;  /* 0xfffffff811117812 */ /* 0x000fe200078ec0ff */
[----:B------:R-:W-:-:S04]  /*1980*/  UIADD3 UR10, -UR10, UR13, URZ ;  /* 0x0000000d0a0a7290 */ /* 0x000fc8000fffe13f */
[----:B------:R-:W-:Y:S01]  /*1990*/  IMAD.IADD R18, R18, 0x1, -R17 ;  /* 0x0000000112127824 */ /* 0x000fe200078e0a11 */
[----:B------:R-:W-:Y:S01]  /*19a0*/  SHF.R.S32.HI R17, RZ, 0x5, R19 ;  /* 0x00000005ff117819 */ /* 0x000fe20000011413 */
[----:B0-----:R-:W-:-:S03]  /*19b0*/  ULEA UR9, UR6, UR9, 0x18 ;  /* 0x0000000906097291 */ /* 0x001fc6000f8ec03f */
[--C-:B------:R-:W-:Y:S01]  /*19c0*/  SHF.R.S32.HI R19, RZ, 0x1f, R18.reuse ;  /* 0x0000001fff137819 */ /* 0x100fe20000011412 */
[----:B------:R-:W-:Y:S01]  /*19d0*/  USHF.L.U32 UR6, UR7, 0x3, URZ ;  /* 0x0000000307067899 */ /* 0x000fe2000800063f */
[C-C-:B------:R-:W-:Y:S01]  /*19e0*/  IMAD R20, R17.reuse, -0x10, -R18.reuse ;  /* 0xfffffff011147824 */ /* 0x140fe200078e0a12 */
[----:B------:R-:W-:Y:S02]  /*19f0*/  USEL UR7, URZ, 0x1, UP0 ;  /* 0x000000013f077887 */ /* 0x000fe40008000000 */
[----:B------:R-:W-:Y:S01]  /*1a00*/  ULOP3.LUT UR6, UR6, 0x8, URZ, 0xc0, !UPT ;  /* 0x0000000806067892 */ /* 0x000fe2000f8ec03f */
[----:B------:R-:W-:Y:S01]  /*1a10*/  IMAD.WIDE R10, R17, 0x10, R18 ;  /* 0x00000010110a7825 */ /* 0x000fe200078e0212 */
[----:B------:R-:W-:Y:S02]  /*1a20*/  UIADD3 UR22, UR9, 0x260, URZ ;  /* 0x0000026009167890 */ /* 0x000fe4000fffe03f */
[----:B------:R-:W-:Y:S01]  /*1a30*/  ULOP3.LUT UR23, UR6, 0x8, URZ, 0x3c, !UPT ;  /* 0x0000000806177892 */ /* 0x000fe2000f8e3c3f */
[----:B------:R-:W-:Y:S01]  /*1a40*/  IMAD.U32 R150, RZ, RZ, UR7 ;  /* 0x00000007ff967e24 */ /* 0x000fe2000f8e00ff */
[----:B------:R-:W-:-:S02]  /*1a50*/  ULOP3.LUT UR12, UR6, 0x18, URZ, 0x3c, !UPT ;  /* 0x00000018060c7892 */ /* 0x000fc4000f8e3c3f */
[----:B------:R-:W-:Y:S01]  /*1a60*/  ULEA UR11, UR11, UR22, 0x3 ;  /* 0x000000160b0b7291 */ /* 0x000fe2000f8e183f */
[----:B------:R-:W-:Y:S02]  /*1a70*/  ULDC UR6, c[0x0][0x284] ;  /* 0x0000a10000067ab9 */ /* 0x000fe40000000800 */
[----:B------:R-:W-:-:S09]  /*1a80*/  VIADD R17, R20, UR6 ;  /* 0x0000000614117c36 */ /* 0x000fd20008000000 */
.L_x_176:
[----:B------:R-:W-:Y:S01]  /*1a90*/  SHF.L.U32 R18, R150, 0x1f, RZ ;  /* 0x0000001f96127819 */ /* 0x000fe200000006ff */
[----:B------:R-:W0:Y:S01]  /*1aa0*/  LDC R19, c[0x0][0x28c] ;  /* 0x0000a300ff137b82 */ /* 0x000e220000000800 */
[----:B------:R-:W-:Y:S01]  /*1ab0*/  UMOV UR6, URZ ;  /* 0x0000003f00067c82 */ /* 0x000fe20008000000 */
[----:B------:R-:W-:Y:S01]  /*1ac0*/  UMOV UR14, UR5 ;  /* 0x00000005000e7c82 */ /* 0x000fe20008000000 */
[----:B-1----:R-:W1:Y:S01]  /*1ad0*/  SYNCS.PHASECHK.TRANS64.TRYWAIT P0, [UR11+-0x8], R18 ;  /* 0xfffff812ff0075a7 */ /* 0x002e62000800014b */
[----:B0-----:R-:W-:Y:S01]  /*1ae0*/  ISETP.GE.AND P1, PT, R19, 0x1, PT ;  /* 0x000000011300780c */ /* 0x001fe20003f26270 */
[----:B-1-34-:R-:W-:-:S12]  /*1af0*/  @!P0 BRA `(.L_x_20) ;  /* 0x0000008c00448947 */ /* 0x01afd80003800000 */
.L_x_231:
[----:B------:R-:W-:Y:S01]  /*1b00*/  UMOV UR7, URZ ;  /* 0x0000003f00077c82 */ /* 0x000fe20008000000 */
[----:B------:R-:W-:Y:S01]  /*1b10*/  UMOV UR8, URZ ;  /* 0x0000003f00087c82 */ /* 0x000fe20008000000 */
[----:B------:R-:W-:Y:S02]  /*1b20*/  CS2R R88, SRZ ;  /* 0x0000000000587805 */ /* 0x000fe4000001ff00 */
[----:B------:R-:W-:Y:S02]  /*1b30*/  CS2R R22, SRZ ;  /* 0x0000000000167805 */ /* 0x000fe4000001ff00 */
[----:B------:R-:W-:Y:S02]  /*1b40*/  CS2R R90, SRZ ;  /* 0x00000000005a7805 */ /* 0x000fe4000001ff00 */
[----:B------:R-:W-:Y:S02]  /*1b50*/  CS2R R92, SRZ ;  /* 0x00000000005c7805 */ /* 0x000fe4000001ff00 */
[----:B------:R-:W-:-:S02]  /*1b60*/  CS2R R94, SRZ ;  /* 0x00000000005e7805 */ /* 0x000fc4000001ff00 */
[----:B------:R-:W-:Y:S02]  /*1b70*/  CS2R R96, SRZ ;  /* 0x0000000000607805 */ /* 0x000fe4000001ff00 */
        /* <DEDUP_REMOVED lines=24> */
[----:B------:R-:W-:Y:S01]  /*1d00*/  CS2R R146, SRZ ;  /* 0x0000000000927805 */ /* 0x000fe2000001ff00 */
[----:B------:R-:W-:Y:S01]  /*1d10*/  IMAD.MOV.U32 R149, RZ, RZ, RZ ;  /* 0x000000ffff957224 */ /* 0x000fe200078e00ff */
[----:B------:R-:W-:Y:S01]  /*1d20*/  CS2R R24, SRZ ;  /* 0x0000000000187805 */ /* 0x000fe2000001ff00 */
[----:B------:R-:W-:Y:S01]  /*1d30*/  IMAD.MOV.U32 R151, RZ, RZ, RZ ;  /* 0x000000ffff977224 */ /* 0x000fe200078e00ff */
[----:B------:R-:W-:Y:S01]  /*1d40*/  CS2R R26, SRZ ;  /* 0x00000000001a7805 */ /* 0x000fe2000001ff00 */
[----:B------:R-:W-:Y:S01]  /*1d50*/  IMAD.U32 R152, RZ, RZ, UR4 ;  /* 0x00000004ff987e24 */ /* 0x000fe2000f8e00ff */
        /* <DEDUP_REMOVED lines=29> */
[----:B------:R-:W-:Y:S01]  /*1f30*/  CS2R R86, SRZ ;  /* 0x0000000000567805 */ /* 0x000fe2000001ff00 */
[----:B------:R-:W-:Y:S06]  /*1f40*/  @!P1 BRA `(.L_x_21) ;  /* 0x0000000800289947 */ /* 0x000fec0003800000 */
[----:B------:R-:W-:-:S13]  /*1f50*/  ISETP.NE.AND P1, PT, R148, 0x3, PT ;  /* 0x000000039400780c */ /* 0x000fda0003f25270 */
[----:B------:R-:W-:Y:S05]  /*1f60*/  @!P1 BRA `(.L_x_22) ;  /* 0x0000000000049947 */ /* 0x000fea0003800000 */
[----:B------:R-:W-:Y:S01]  /*1f70*/  BPT.TRAP 0x1 ;  /* 0x000000040000795c */ /* 0x000fe20000300000 */
.L_x_22:
[----:B------:R-:W-:Y:S01]  /*1f80*/  ULEA UR6, UR5, UR9, 0x3 ;  /* 0x0000000905067291 */ /* 0x000fe2000f8e183f */
[----:B0-----:R-:W-:-:S05]  /*1f90*/  IMAD.U32 R18, RZ, RZ, UR4 ;  /* 0x00000004ff127e24 */ /* 0x001fca000f8e00ff */
[----:B------:R-:W-:-:S04]  /*1fa0*/  SHF.L.U32 R18, R18, 0x1f, RZ ;  /* 0x0000001f12127819 */ /* 0x000fc800000006ff */
[----:B------:R0:W1:Y:S01]  /*1fb0*/  SYNCS.PHASECHK.TRANS64.TRYWAIT P0, [UR6], R18 ;  /* 0x00000012ff0075a7 */ /* 0x0000620008000146 */
[----:B------:R-:W-:Y:S05]  /*1fc0*/  @!P1 BRA `(.L_x_23) ;  /* 0x0000000000049947 */ /* 0x000fea0003800000 */
[----:B------:R-:W-:Y:S01]  /*1fd0*/  BPT.TRAP 0x1 ;  /* 0x000000040000795c */ /* 0x000fe20000300000 */
.L_x_23:
[----:B-1----:R-:W-:Y:S05]  /*1fe0*/  @P0 BRA `(.L_x_24) ;  /* 0x0000000000080947 */ /* 0x002fea0003800000 */
[----:B------:R-:W1:Y:S02]  /*1ff0*/  SYNCS.PHASECHK.TRANS64.TRYWAIT P0, [UR6], R18 ;  /* 0x00000012ff0075a7 */ /* 0x000e640008000146 */
[----:B-1----:R-:W-:Y:S05]  /*2000*/  @!P0 BRA `(.L_x_25) ;  /* 0x0000008800188947 */ /* 0x002fea0003800000 */
.L_x_24:
[----:B------:R-:W-:Y:S01]  /*2010*/  UIADD3 UR7, UR9, 0x12b80, URZ ;  /* 0x00012b8009077890 */ /* 0x000fe2000fffe03f */
[----:B------:R-:W-:Y:S01]  /*2020*/  WARPGROUP.ARRIVE ;  /* 0x00000000000079c5 */ /* 0x000fe20000000000 */
[----:B------:R-:W-:Y:S01]  /*2030*/  UIADD3 UR6, UR9, 0x380, URZ ;  /* 0x0000038009067890 */ /* 0x000fe2000fffe03f */
[----:B------:R-:W-:Y:S01]  /*2040*/  CS2R R88, SRZ ;  /* 0x0000000000587805 */ /* 0x000fe2000001ff00 */
[----:B------:R-:W-:Y:S01]  /*2050*/  USHF.R.U32.HI UR7, URZ, 0x4, UR7 ;  /* 0x000000043f077899 */ /* 0x000fe20008011607 */
[----:B------:R-:W-:Y:S01]  /*2060*/  CS2R R22, SRZ ;  /* 0x0000000000167805 */ /* 0x000fe2000001ff00 */
[----:B------:R-:W-:Y:S01]  /*2070*/  USHF.R.U32.HI UR6, URZ, 0x4, UR6 ;  /* 0x000000043f067899 */ /* 0x000fe20008011606 */
[----:B------:R-:W-:Y:S01]  /*2080*/  CS2R R90, SRZ ;  /* 0x00000000005a7805 */ /* 0x000fe2000001ff00 */
[----:B------:R-:W-:Y:S01]  /*2090*/  ULOP3.LUT UR7, UR7, 0x3fff, URZ, 0xc0, !UPT ;  /* 0x00003fff07077892 */ /* 0x000fe2000f8ec03f */
[----:B------:R-:W-:Y:S01]  /*20a0*/  CS2R R92, SRZ ;  /* 0x00000000005c7805 */ /* 0x000fe2000001ff00 */
[----:B------:R-:W-:Y:S01]  /*20b0*/  ULOP3.LUT UR6, UR6, 0x3fff, URZ, 0xc0, !UPT ;  /* 0x00003fff06067892 */ /* 0x000fe2000f8ec03f */
[----:B------:R-:W-:Y:S01]  /*20c0*/  CS2R R94, SRZ ;  /* 0x00000000005e7805 */ /* 0x000fe2000001ff00 */
[----:B------:R-:W-:Y:S01]  /*20d0*/  ULOP3.LUT UR7, UR7, 0x10000, URZ, 0xfc, !UPT ;  /* 0x0001000007077892 */ /* 0x000fe2000f8efc3f */
[----:B------:R-:W-:Y:S01]  /*20e0*/  CS2R R96, SRZ ;  /* 0x0000000000607805 */ /* 0x000fe2000001ff00 */
[----:B------:R-:W-:Y:S01]  /*20f0*/  ULOP3.LUT UR6, UR6, 0x10000, URZ, 0xfc, !UPT ;  /* 0x0001000006067892 */ /* 0x000fe2000f8efc3f */
[----:B------:R-:W-:Y:S01]  /*2100*/  CS2R R98, SRZ ;  /* 0x0000000000627805 */ /* 0x000fe2000001ff00 */
[----:B------:R-:W-:Y:S01]  /*2110*/  ULEA UR18, UR5, UR7, 0x8 ;  /* 0x0000000705127291 */ /* 0x000fe2000f8e403f */
[----:B------:R-:W-:Y:S01]  /*2120*/  CS2R R102, SRZ ;  /* 0x0000000000667805 */ /* 0x000fe2000001ff00 */
[----:B------:R-:W-:Y:S01]  /*2130*/  ULEA UR16, UR5, UR6, 0x7 ;  /* 0x0000000605107291 */ /* 0x000fe2000f8e383f */
[----:B------:R-:W-:Y:S01]  /*2140*/  CS2R R100, SRZ ;  /* 0x0000000000647805 */ /* 0x000fe2000001ff00 */
[----:B------:R-:W-:Y:S01]  /*2150*/  ULDC UR7, c[0x0][0x50c] ;  /* 0x0001430000077ab9 */ /* 0x000fe20000000800 */
[----:B------:R-:W-:Y:S01]  /*2160*/  UMOV UR17, 0xc0000010 ;  /* 0xc000001000117882 */ /* 0x000fe20000000000 */
[----:B------:R-:W-:Y:S01]  /*2170*/  UISETP.NE.AND UP0, UPT, UR7, 0x1, UPT ;  /* 0x000000010700788c */ /* 0x000fe2000bf05270 */
[----:B------:R-:W-:Y:S01]  /*2180*/  CS2R R104, SRZ ;  /* 0x0000000000687805 */ /* 0x000fe2000001ff00 */
[----:B------:R-:W-:Y:S01]  /*2190*/  UMOV UR19, 0xc0000010 ;  /* 0xc000001000137882 */ /* 0x000fe20000000000 */
[----:B------:R-:W-:Y:S01]  /*21a0*/  UMOV UR6, 0x1 ;  /* 0x0000000100067882 */ /* 0x000fe20000000000 */
[----:B------:R-:W-:Y:S01]  /*21b0*/  USEL UR7, URZ, 0x1, UP0 ;  /* 0x000000013f077887 */ /* 0x000fe20008000000 */
[----:B------:R-:W-:Y:S01]  /*21c0*/  QGMMA.64x128x32.F32.E5M2.E5M2 R24, gdesc[UR16], RZ, !UPT, gsb0 ;  /* 0x01e00000101879f3 */ /* 0x000fe2000c0038ff */
[----:B------:R-:W-:-:S02]  /*21d0*/  CS2R R106, SRZ ;  /* 0x00000000006a7805 */ /* 0x000fc4000001ff00 */
[----:B------:R-:W-:Y:S02]  /*21e0*/  CS2R R108, SRZ ;  /* 0x00000000006c7805 */ /* 0x000fe4000001ff00 */
[----:B------:R-:W-:Y:S02]  /*21f0*/  CS2R R110, SRZ ;  /* 0x00000000006e7805 */ /* 0x000fe4000001ff00 */
[----:B------:R-:W-:Y:S02]  /*2200*/  CS2R R112, SRZ ;  /* 0x0000000000707805 */ /* 0x000fe4000001ff00 */
[----:B------:R-:W-:Y:S02]  /*2210*/  ISETP.NE.AND P0, PT, RZ, UR7, PT ;  /* 0x00000007ff007c0c */ /* 0x000fe4000bf05270 */
        /* <DEDUP_REMOVED lines=16> */
[----:B------:R-:W-:Y:S01]  /*2320*/  CS2R R146, SRZ ;  /* 0x0000000000927805 */ /* 0x000fe2000001ff00 */
[----:B------:R-:W-:Y:S02]  /*2330*/  IMAD.MOV.U32 R149, RZ, RZ, RZ ;  /* 0x000000ffff957224 */ /* 0x000fe400078e00ff */
[----:B------:R-:W-:Y:S01]  /*2340*/  IMAD.MOV.U32 R151, RZ, RZ, RZ ;  /* 0x000000ffff977224 */ /* 0x000fe200078e00ff */
[----:B------:R-:W-:Y:S06]  /*2350*/  @!P0 BRA `(.L_x_26) ;  /* 0x0000000400088947 */ /* 0x000fec0003800000 */
[----:B------:R-:W-:Y:S02]  /*2360*/  WARPGROUP.DEPBAR.LE gsb0, 0x0 ;  /* 0x00008000000079c5 */ /* 0x000fe40000010000 */
[----:B------:R-:W-:-:S01]  /*2370*/  FADD R151, RZ, R24 ;  /* 0x00000018ff977221 */ /* 0x000fc20000000000 */
[----:B------:R-:W-:Y:S01]  /*2380*/  FADD R146, RZ, R25 ;  /* 0x00000019ff927221 */ /* 0x000fe20000000000 */
        /* <DEDUP_REMOVED lines=62> */
[----:B------:R-:W-:-:S06]  /*2770*/  UMOV UR6, URZ ;  /* 0x0000003f00067c82 */ /* 0x000fcc0008000000 */
.L_x_26:
[----:B------:R-:W-:-:S04]  /*2780*/  UIADD3 UR14, UR5, 0x1, URZ ;  /* 0x00000001050e7890 */ /* 0x000fc8000fffe03f */
[----:B------:R-:W-:-:S04]  /*2790*/  UISETP.NE.AND UP0, UPT, UR14, 0x25, UPT ;  /* 0x000000250e00788c */ /* 0x000fc8000bf05270 */
[----:B------:R-:W-:Y:S02]  /*27a0*/  USEL UR8, URZ, 0x1, UP0 ;  /* 0x000000013f087887 */ /* 0x000fe40008000000 */
[----:B------:R-:W-:Y:S02]  /*27b0*/  USEL UR14, UR14, URZ, UP0 ;  /* 0x0000003f0e0e7287 */ /* 0x000fe40008000000 */
[----:B------:R-:W-:-:S06]  /*27c0*/  ULOP3.LUT UR8, UR4, UR8, URZ, 0x3c, !UPT ;  /* 0x0000000804087292 */ /* 0x000fcc000f8e3c3f */
[----:B------:R-:W-:Y:S01]  /*27d0*/  IMAD.U32 R152, RZ, RZ, UR8 ;  /* 0x00000008ff987e24 */ /* 0x000fe2000f8e00ff */
[----:B------:R-:W-:-:S06]  /*27e0*/  UMOV UR8, 0x1 ;  /* 0x0000000100087882 */ /* 0x000fcc0000000000 */
.L_x_21:
[----:B------:R-:W-:-:S06]  /*27f0*/  UISETP.GE.AND UP0, UPT, UR10, 0x1, UPT ;  /* 0x000000010a00788c */ /* 0x000fcc000bf06270 */
[----:B------:R-:W-:-:S13]  /*2800*/  PLOP3.LUT P0, PT, PT, PT, UP0, 0x80, 0x0 ;  /* 0x000000000000781c */ /* 0x000fda0003f0f008 */
[----:B------:R-:W-:Y:S05]  /*2810*/  @!P0 BRA `(.L_x_27) ;  /* 0x0000000400f48947 */ /* 0x000fea0003800000 */
[----:B01----:R-:W-:Y:S01]  /*2820*/  IMAD.U32 R18, RZ, RZ, UR10 ;  /* 0x0000000aff127e24 */ /* 0x003fe2000f8e00ff */
[----:B------:R-:W-:Y:S01]  /*2830*/  ULDC UR24, c[0x0][0x50c] ;  /* 0x0001430000187ab9 */ /* 0x000fe20000000800 */
[----:B------:R-:W-:-:S07]  /*2840*/  IMAD.U32 R19, RZ, RZ, UR5 ;  /* 0x00000005ff137e24 */ /* 0x000fce000f8e00ff */
.L_x_35:
[----:B------:R-:W-:-:S13]  /*2850*/  ISETP.NE.AND P1, PT, R148, 0x3, PT ;  /* 0x000000039400780c */ /* 0x000fda0003f25270 */
[----:B------:R-:W-:Y:S05]  /*2860*/  @!P1 BRA `(.L_x_28) ;  /* 0x0000000000049947 */ /* 0x000fea0003800000 */
[----:B------:R-:W-:Y:S01]  /*2870*/  BPT.TRAP 0x1 ;  /* 0x000000040000795c */ /* 0x000fe20000300000 */
.L_x_28:
[----:B------:R-:W-:Y:S01]  /*2880*/  ULEA UR16, UR14, UR9, 0x3 ;  /* 0x000000090e107291 */ /* 0x000fe2000f8e183f */
[----:B------:R-:W-:-:S08]  /*2890*/  SHF.L.U32 R20, R152, 0x1f, RZ ;  /* 0x0000001f98147819 */ /* 0x000fd000000006ff */
[----:B------:R0:W1:Y:S01]  /*28a0*/  SYNCS.PHASECHK.TRANS64.TRYWAIT P0, [UR16], R20 ;  /* 0x00000014ff0075a7 */ /* 0x0000620008000150 */
[----:B------:R-:W-:Y:S05]  /*28b0*/  @!P1 BRA `(.L_x_29) ;  /* 0x0000000000049947 */ /* 0x000fea0003800000 */
[----:B------:R-:W-:Y:S01]  /*28c0*/  BPT.TRAP 0x1 ;  /* 0x000000040000795c */ /* 0x000fe20000300000 */
.L_x_29:
[----:B-1----:R-:W-:Y:S05]  /*28d0*/  @P0 BRA `(.L_x_30) ;  /* 0x0000000000080947 */ /* 0x002fea0003800000 */
[----:B------:R-:W1:Y:S02]  /*28e0*/  SYNCS.PHASECHK.TRANS64.TRYWAIT P0, [UR16], R20 ;  /* 0x00000014ff0075a7 */ /* 0x000e640008000150 */
[----:B-1----:R-:W-:Y:S05]  /*28f0*/  @!P0 BRA `(.L_x_31) ;  /* 0x0000007c00f48947 */ /* 0x002fea0003800000 */
.L_x_30:
[----:B------:R-:W-:Y:S01]  /*2900*/  UIADD3 UR16, UR9, 0x380, URZ ;  /* 0x0000038009107890 */ /* 0x000fe2000fffe03f */
[----:B------:R-:W-:Y:S01]  /*2910*/  WARPGROUP.ARRIVE ;  /* 0x00000000000079c5 */ /* 0x000fe20000000000 */
[----:B------:R-:W-:Y:S02]  /*2920*/  UIADD3 UR17, UR9, 0x12b80, URZ ;  /* 0x00012b8009117890 */ /* 0x000fe4000fffe03f */
[----:B------:R-:W-:Y:S02]  /*2930*/  USHF.R.U32.HI UR16, URZ, 0x4, UR16 ;  /* 0x000000043f107899 */ /* 0x000fe40008011610 */
[----:B------:R-:W-:Y:S02]  /*2940*/  USHF.R.U32.HI UR17, URZ, 0x4, UR17 ;  /* 0x000000043f117899 */ /* 0x000fe40008011611 */
[----:B------:R-:W-:Y:S02]  /*2950*/  UISETP.NE.AND UP0, UPT, UR7, URZ, UPT ;  /* 0x0000003f0700728c */ /* 0x000fe4000bf05270 */
[----:B------:R-:W-:-:S02]  /*2960*/  ULOP3.LUT UR16, UR16, 0x3fff, URZ, 0xc0, !UPT ;  /* 0x00003fff10107892 */ /* 0x000fc4000f8ec03f */
[----:B------:R-:W-:Y:S02]  /*2970*/  ULOP3.LUT UR17, UR17, 0x3fff, URZ, 0xc0, !UPT ;  /* 0x00003fff11117892 */ /* 0x000fe4000f8ec03f */
[----:B------:R-:W-:Y:S02]  /*2980*/  USEL UR8, UR8, URZ, !UP0 ;  /* 0x0000003f08087287 */ /* 0x000fe4000c000000 */
[----:B------:R-:W-:Y:S02]  /*2990*/  ULOP3.LUT UR16, UR16, 0x10000, URZ, 0xfc, !UPT ;  /* 0x0001000010107892 */ /* 0x000fe4000f8efc3f */
[----:B------:R-:W-:Y:S02]  /*29a0*/  ULOP3.LUT UR17, UR17, 0x10000, URZ, 0xfc, !UPT ;  /* 0x0001000011117892 */ /* 0x000fe4000f8efc3f */
[----:B------:R-:W-:Y:S02]  /*29b0*/  UISETP.NE.U32.AND UP0, UPT, UR8, URZ, UPT ;  /* 0x0000003f0800728c */ /* 0x000fe4000bf05070 */
[----:B------:R-:W-:-:S02]  /*29c0*/  ULEA UR16, UR14, UR16, 0x7 ;  /* 0x000000100e107291 */ /* 0x000fc4000f8e383f */
[----:B------:R-:W-:Y:S01]  /*29d0*/  ULEA UR18, UR14, UR17, 0x8 ;  /* 0x000000110e127291 */ /* 0x000fe2000f8e403f */
[----:B------:R-:W-:Y:S02]  /*29e0*/  UMOV UR19, 0xc0000010 ;  /* 0xc000001000137882 */ /* 0x000fe40000000000 */
[----:B------:R-:W-:Y:S01]  /*29f0*/  UMOV UR17, 0xc0000010 ;  /* 0xc000001000117882 */ /* 0x000fe20000000000 */
[----:B------:R-:W-:-:S05]  /*2a00*/  UIADD3 UR6, UR6, 0x1, URZ ;  /* 0x0000000106067890 */ /* 0x000fca000fffe03f */
[----:B------:R-:W-:Y:S01]  /*2a10*/  QGMMA.64x128x32.F32.E5M2.E5M2 R24, gdesc[UR16], R24, UP0, gsb0 ;  /* 0x01e00000101879f3 */ /* 0x000fe2000b803818 */
[----:B------:R-:W-:-:S04]  /*2a20*/  UISETP.NE.AND UP0, UPT, UR6, UR24, UPT ;  /* 0x000000180600728c */ /* 0x000fc8000bf05270 */
[----:B------:R-:W-:-:S06]  /*2a30*/  USEL UR7, URZ, 0x1, UP0 ;  /* 0x000000013f077887 */ /* 0x000fcc0008000000 */
[----:B------:R-:W-:Y:S01]  /*2a40*/  ISETP.NE.AND P0, PT, RZ, UR7, PT ;  /* 0x00000007ff007c0c */ /* 0x000fe2000bf05270 */
[----:B------:R-:W-:-:S12]  /*2a50*/  WARPGROUP.DEPBAR.LE gsb0, 0x1 ;  /* 0x00008000000079c5 */ /* 0x000fd80000010100 */
[----:B------:R-:W-:Y:S05]  /*2a60*/  @!P0 BRA `(.L_x_32) ;  /* 0x0000000400088947 */ /* 0x000fea0003800000 */
[----:B------:R-:W-:Y:S02]  /*2a70*/  WARPGROUP.DEPBAR.LE gsb0, 0x0 ;  /* 0x00008000000079c5 */ /* 0x000fe40000010000 */
[----:B------:R-:W-:-:S01]  /*2a80*/  FADD R151, R24, R151 ;  /* 0x0000009718977221 */ /* 0x000fc20000000000 */
[----:B------:R-:W-:Y:S01]  /*2a90*/  FADD R146, R25, R146 ;  /* 0x0000009219927221 */ /* 0x000fe20000000000 */
        /* <DEDUP_REMOVED lines=62> */
[----:B------:R-:W-:-:S06]  /*2e80*/  UMOV UR6, URZ ;  /* 0x0000003f00067c82 */ /* 0x000fcc0008000000 */
.L_x_32:
[----:B------:R-:W-:Y:S05]  /*2e90*/  @!P1 BRA `(.L_x_33) ;  /* 0x0000000000049947 */ /* 0x000fea0003800000 */
[----:B------:R-:W-:Y:S01]  /*2ea0*/  BPT.TRAP 0x1 ;  /* 0x000000040000795c */ /* 0x000fe20000300000 */
.L_x_33:
[----:B------:R-:W-:-:S13]  /*2eb0*/  ISETP.NE.AND P0, PT, R13, RZ, PT ;  /* 0x000000ff0d00720c */ /* 0x000fda0003f05270 */
[----:B01----:R-:W-:-:S05]  /*2ec0*/  @P0 LEA R20, R19, UR9, 0x3 ;  /* 0x0000000913140c11 */ /* 0x003fca000f8e18ff */
[----:B------:R-:W-:-:S05]  /*2ed0*/  @P0 VIADD R21, R20, 0x128 ;  /* 0x0000012814150836 */ /* 0x000fca0000000000 */
[----:B------:R-:W-:-:S04]  /*2ee0*/  @P0 PRMT R21, R12, 0x654, R21 ;  /* 0x000006540c150816 */ /* 0x000fc80000000015 */
[----:B------:R0:W-:Y:S01]  /*2ef0*/  @P0 SYNCS.ARRIVE.TRANS64.RED.A1T0 RZ, [R21+URZ], RZ ;  /* 0x000000ff15ff09a7 */ /* 0x0001e2000810043f */
[----:B------:R-:W-:-:S13]  /*2f00*/  ISETP.GT.U32.AND P0, PT, R7, 0x1, PT ;  /* 0x000000010700780c */ /* 0x000fda0003f04070 */
[----:B0-----:R-:W-:Y:S05]  /*2f10*/  @P0 BRA `(.L_x_34) ;  /* 0x0000000000040947 */ /* 0x001fea0003800000 */
[----:B------:R-:W-:Y:S01]  /*2f20*/  BPT.TRAP 0x1 ;  /* 0x000000040000795c */ /* 0x000fe20000300000 */
.L_x_34:
[----:B------:R-:W-:Y:S01]  /*2f30*/  UIADD3 UR14, UR14, 0x1, URZ ;  /* 0x000000010e0e7890 */ /* 0x000fe2000fffe03f */
[C---:B------:R-:W-:Y:S01]  /*2f40*/  ISETP.GT.AND P1, PT, R18.reuse, 0x1, PT ;  /* 0x000000011200780c */ /* 0x040fe20003f24270 */
[----:B------:R-:W-:Y:S02]  /*2f50*/  VIADD R19, R19, 0x1 ;  /* 0x0000000113137836 */ /* 0x000fe40000000000 */
[----:B------:R-:W-:Y:S01]  /*2f60*/  UISETP.NE.AND UP0, UPT, UR14, 0x25, UPT ;  /* 0x000000250e00788c */ /* 0x000fe2000bf05270 */
[----:B------:R-:W-:Y:S02]  /*2f70*/  VIADD R18, R18, 0xffffffff ;  /* 0xffffffff12127836 */ /* 0x000fe40000000000 */
[C---:B------:R-:W-:Y:S01]  /*2f80*/  ISETP.NE.AND P0, PT, R19.reuse, 0x25, PT ;  /* 0x000000251300780c */ /* 0x040fe20003f05270 */
[----:B------:R-:W-:Y:S02]  /*2f90*/  USEL UR8, URZ, 0x1, UP0 ;  /* 0x000000013f087887 */ /* 0x000fe40008000000 */
[----:B------:R-:W-:Y:S01]  /*2fa0*/  USEL UR14, UR14, URZ, UP0 ;  /* 0x0000003f0e0e7287 */ /* 0x000fe20008000000 */
[----:B------:R-:W-:-:S03]  /*2fb0*/  SEL R19, R19, RZ, P0 ;  /* 0x000000ff13137207 */ /* 0x000fc60000000000 */
[----:B------:R-:W-:Y:S01]  /*2fc0*/  LOP3.LUT R152, R152, UR8, RZ, 0x3c, !PT ;  /* 0x0000000898987c12 */ /* 0x000fe2000f8e3cff */
[----:B------:R-:W-:Y:S01]  /*2fd0*/  UMOV UR8, 0x1 ;  /* 0x0000000100087882 */ /* 0x000fe20000000000 */
[----:B------:R-:W-:Y:S06]  /*2fe0*/  @P1 BRA `(.L_x_35) ;  /* 0xfffffff800181947 */ /* 0x000fec000383ffff */
.L_x_27:
[----:B------:R-:W-:Y:S01]  /*2ff0*/  UISETP.NE.AND UP0, UPT, UR6, URZ, UPT ;  /* 0x0000003f0600728c */ /* 0x000fe2000bf05270 */
[----:B01----:R-:W0:Y:S01]  /*3000*/  LDC R18, c[0x0][0x28c] ;  /* 0x0000a300ff127b82 */ /* 0x003e220000000800 */
[----:B------:R-:W-:Y:S02]  /*3010*/  IMAD.U32 R19, RZ, RZ, UR23 ;  /* 0x00000017ff137e24 */ /* 0x000fe4000f8e00ff */
[----:B------:R-:W-:-:S06]  /*3020*/  USEL UR6, URZ, 0x1, !UP0 ;  /* 0x000000013f067887 */ /* 0x000fcc000c000000 */
[----:B------:R-:W-:-:S13]  /*3030*/  ISETP.NE.AND P0, PT, RZ, UR6, PT ;  /* 0x00000006ff007c0c */ /* 0x000fda000bf05270 */
[----:B------:R-:W-:Y:S05]  /*3040*/  @!P0 BRA `(.L_x_36) ;  /* 0x0000000400048947 */ /* 0x000fea0003800000 */
[----:B------:R-:W-:Y:S02]  /*3050*/  WARPGROUP.DEPBAR.LE gsb0, 0x0 ;  /* 0x00008000000079c5 */ /* 0x000fe40000010000 */
[----:B------:R-:W-:Y:S01]  /*3060*/  FADD R151, R24, R151 ;  /* 0x0000009718977221 */ /* 0x000fe20000000000 */
        /* <DEDUP_REMOVED lines=62> */
[----:B------:R-:W-:-:S07]  /*3450*/  FADD R88, R88, R87 ;  /* 0x0000005758587221 */ /* 0x000fce0000000000 */
.L_x_36:
[----:B0-----:R-:W-:Y:S01]  /*3460*/  ISETP.GE.AND P0, PT, R18, 0x1, PT ;  /* 0x000000011200780c */ /* 0x001fe20003f06270 */
[----:B------:R0:W-:Y:S01]  /*3470*/  SYNCS.ARRIVE.TRANS64.A1T0 RZ, [R19+UR22], RZ ;  /* 0x000000ff13ff79a7 */ /* 0x0001e20008100016 */
[----:B------:R-:W-:-:S11]  /*3480*/  WARPGROUP.DEPBAR.LE gsb0, 0x0 ;  /* 0x00008000000079c5 */ /* 0x000fd60000010000 */
[----:B------:R-:W-:Y:S05]  /*3490*/  @!P0 BRA `(.L_x_37) ;  /* 0x0000000000548947 */ /* 0x000fea0003800000 */
[----:B------:R-:W-:-:S13]  /*34a0*/  ISETP.NE.AND P0, PT, R148, 0x3, PT ;  /* 0x000000039400780c */ /* 0x000fda0003f05270 */
[----:B------:R-:W-:Y:S05]  /*34b0*/  @!P0 BRA `(.L_x_38) ;  /* 0x0000000000048947 */ /* 0x000fea0003800000 */
[----:B------:R-:W-:Y:S01]  /*34c0*/  BPT.TRAP 0x1 ;  /* 0x000000040000795c */ /* 0x000fe20000300000 */
.L_x_38:
[----:B------:R-:W-:Y:S01]  /*34d0*/  ISETP.NE.AND P0, PT, R13, RZ, PT ;  /* 0x000000ff0d00720c */ /* 0x000fe20003f05270 */
[----:B------:R-:W-:Y:S01]  /*34e0*/  BSSY B0, `(.L_x_39) ;  /* 0x000000e000007945 */ /* 0x000fe20003800000 */
[----:B------:R-:W-:-:S11]  /*34f0*/  ISETP.GT.U32.AND P1, PT, R7, 0x1, PT ;  /* 0x000000010700780c */ /* 0x000fd60003f24070 */
[----:B------:R-:W-:Y:S05]  /*3500*/  @!P0 BRA `(.L_x_40) ;  /* 0x00000000002c8947 */ /* 0x000fea0003800000 */
[----:B------:R-:W-:-:S04]  /*3510*/  UIADD3 UR8, UR10, UR5, URZ ;  /* 0x000000050a087290 */ /* 0x000fc8000fffe03f */
[----:B------:R-:W-:-:S04]  /*3520*/  UIMAD.WIDE.U32 UR6, UR8, -0x45306eb3, URZ ;  /* 0xbacf914d080678a5 */ /* 0x000fc8000f8e003f */
[----:B------:R-:W-:-:S04]  /*3530*/  UIADD3 UR6, UR8, -UR7, URZ ;  /* 0x8000000708067290 */ /* 0x000fc8000fffe03f */
[----:B------:R-:W-:-:S04]  /*3540*/  ULEA.HI UR6, UR6, UR7, URZ, 0x1f ;  /* 0x0000000706067291 */ /* 0x000fc8000f8ff83f */
[----:B------:R-:W-:-:S04]  /*3550*/  USHF.R.U32.HI UR6, URZ, 0x5, UR6 ;  /* 0x000000053f067899 */ /* 0x000fc80008011606 */
[----:B------:R-:W-:-:S04]  /*3560*/  UIMAD UR6, UR6, -0x25, UR8 ;  /* 0xffffffdb060678a4 */ /* 0x000fc8000f8e0208 */
[----:B------:R-:W-:-:S04]  /*3570*/  ULEA UR6, UR6, UR9, 0x3 ;  /* 0x0000000906067291 */ /* 0x000fc8000f8e183f */
[----:B------:R-:W-:-:S06]  /*3580*/  UIADD3 UR6, UR6, 0x128, URZ ;  /* 0x0000012806067890 */ /* 0x000fcc000fffe03f */
[----:B0-----:R-:W-:-:S05]  /*3590*/  IMAD.U32 R19, RZ, RZ, UR6 ;  /* 0x00000006ff137e24 */ /* 0x001fca000f8e00ff */
[----:B------:R-:W-:-:S04]  /*35a0*/  PRMT R18, R12, 0x654, R19 ;  /* 0x000006540c127816 */ /* 0x000fc80000000013 */
[----:B------:R1:W-:Y:S03]  /*35b0*/  SYNCS.ARRIVE.TRANS64.RED.A1T0 RZ, [R18+URZ], RZ ;  /* 0x000000ff12ff79a7 */ /* 0x0003e6000810043f */
.L_x_40:
[----:B------:R-:W-:Y:S05]  /*35c0*/  BSYNC B0 ;  /* 0x0000000000007941 */ /* 0x000fea0003800000 */
.L_x_39:
[----:B------:R-:W-:Y:S05]  /*35d0*/  @P1 BRA `(.L_x_37) ;  /* 0x0000000000041947 */ /* 0x000fea0003800000 */
[----:B------:R-:W-:Y:S01]  /*35e0*/  BPT.TRAP 0x1 ;  /* 0x000000040000795c */ /* 0x000fe20000300000 */
.L_x_37:
[----:B-1----:R-:W-:Y:S01]  /*35f0*/  SHF.L.U32 R18, R150, 0x1f, RZ ;  /* 0x0000001f96127819 */ /* 0x002fe200000006ff */
[----:B------:R-:W-:Y:S01]  /*3600*/  UIADD3 UR8, UR15, UR5, URZ ;  /* 0x000000050f087290 */ /* 0x000fe2000fffe03f */
[----:B------:R-:W1:Y:S01]  /*3610*/  LDC R29, c[0x0][0x288] ;  /* 0x0000a200ff1d7b82 */ /* 0x000e620000000800 */
[----:B------:R-:W-:Y:S01]  /*3620*/  UISETP.GE.U32.AND UP1, UPT, UR15, 0x25, UPT ;  /* 0x000000250f00788c */ /* 0x000fe2000bf26070 */
[----:B------:R-:W-:Y:S01]  /*3630*/  IMAD.SHL.U32 R26, R16, 0x2, RZ ;  /* 0x00000002101a7824 */ /* 0x000fe200078e00ff */
[----:B------:R-:W-:Y:S02]  /*3640*/  UISETP.GT.U32.AND UP0, UPT, UR8, 0x24, UPT ;  /* 0x000000240800788c */ /* 0x000fe4000bf04070 */
[----:B------:R-:W-:Y:S02]  /*3650*/  UIMAD.WIDE.U32 UR6, UR8, -0x45306eb3, URZ ;  /* 0xbacf914d080678a5 */ /* 0x000fe4000f8e003f */
[----:B------:R-:W-:Y:S01]  /*3660*/  UISETP.LT.U32.AND UP0, UPT, UR15, 0x25, UP0 ;  /* 0x000000250f00788c */ /* 0x000fe20008701070 */
[----:B------:R-:W4:Y:S01]  /*3670*/  SYNCS.PHASECHK.TRANS64.TRYWAIT P0, [UR11+0x8], R18 ;  /* 0x00000812ff0075a7 */ /* 0x000f22000800014b */
[----:B------:R-:W-:Y:S01]  /*3680*/  UIADD3 UR5, UR8, -UR7, URZ ;  /* 0x8000000708057290 */ /* 0x000fe2000fffe03f */
[----:B------:R-:W-:Y:S01]  /*3690*/  SHF.R.S32.HI R27, RZ, 0x1f, R26 ;  /* 0x0000001fff1b7819 */ /* 0x000fe2000001141a */
[----:B------:R-:W-:-:S02]  /*36a0*/  USEL UR6, URZ, 0x1, !UP0 ;  /* 0x000000013f067887 */ /* 0x000fc4000c000000 */
[----:B------:R-:W-:Y:S02]  /*36b0*/  ULEA.HI UR5, UR5, UR7, URZ, 0x1f ;  /* 0x0000000705057291 */ /* 0x000fe4000f8ff83f */
[----:B------:R-:W-:Y:S02]  /*36c0*/  ULOP3.LUT UR4, UR4, UR6, URZ, 0x3c, !UPT ;  /* 0x0000000604047292 */ /* 0x000fe4000f8e3c3f */
[----:B------:R-:W-:-:S04]  /*36d0*/  USHF.R.U32.HI UR5, URZ, 0x5, UR5 ;  /* 0x000000053f057899 */ /* 0x000fc80008011605 */
[----:B------:R-:W-:Y:S02]  /*36e0*/  @UP1 ULOP3.LUT UR4, UR4, 0x1, UR5, 0x78, !UPT ;  /* 0x0000000104041892 */ /* 0x000fe4000f8e7805 */
[----:B------:R-:W-:Y:S01]  /*36f0*/  UIMAD UR5, UR5, -0x25, UR8 ;  /* 0xffffffdb050578a4 */ /* 0x000fe2000f8e0208 */
[----:B-1--4-:R-:W-:Y:S11]  /*3700*/  @!P0 BRA `(.L_x_41) ;  /* 0x0000007000888947 */ /* 0x012ff60003800000 */
.L_x_232:
[----:B------:R-:W-:Y:S01]  /*3710*/  IMAD.SHL.U32 R28, R6, 0x40, RZ ;  /* 0x00000040061c7824 */ /* 0x000fe200078e00ff */
[----:B------:R-:W-:Y:S01]  /*3720*/  ULDC UR8, c[0x0][0x284] ;  /* 0x0000a10000087ab9 */ /* 0x000fe20000000800 */
[----:B------:R-:W-:Y:S01]  /*3730*/  IMAD.SHL.U32 R33, R5, 0x80, RZ ;  /* 0x0000008005217824 */ /* 0x000fe200078e00ff */
[----:B------:R-:W-:Y:S01]  /*3740*/  SHF.R.S32.HI R34, RZ, 0x1f, R4 ;  /* 0x0000001fff227819 */ /* 0x000fe20000011404 */
[----:B------:R-:W-:Y:S01]  /*3750*/  ULDC.64 UR6, c[0x0][0x5d0] ;  /* 0x0001740000067ab9 */ /* 0x000fe20000000a00 */
[----:B------:R-:W-:Y:S01]  /*3760*/  ISETP.GE.AND P0, PT, R28, UR8, PT ;  /* 0x000000081c007c0c */ /* 0x000fe2000bf06270 */
[----:B0-----:R-:W-:Y:S01]  /*3770*/  IMAD.WIDE.U32 R18, R4, UR6, R26 ;  /* 0x0000000604127c25 */ /* 0x001fe2000f8e001a */
[----:B------:R-:W-:Y:S02]  /*3780*/  SHF.R.S32.HI R32, RZ, 0x1f, R33 ;  /* 0x0000001fff207819 */ /* 0x000fe40000011421 */
[C---:B------:R-:W-:Y:S01]  /*3790*/  ISETP.GE.OR P0, PT, R33.reuse, R29, P0 ;  /* 0x0000001d2100720c */ /* 0x040fe20000706670 */
[----:B------:R-:W-:Y:S01]  /*37a0*/  IMAD R5, R34, UR6, RZ ;  /* 0x0000000622057c24 */ /* 0x000fe2000f8e02ff */
[----:B------:R-:W-:-:S03]  /*37b0*/  IADD3 R18, P1, R33, R18, RZ ;  /* 0x0000001221127210 */ /* 0x000fc60007f3e0ff */
[----:B------:R-:W-:-:S05]  /*37c0*/  IMAD R5, R4, UR7, R5 ;  /* 0x0000000704057c24 */ /* 0x000fca000f8e0205 */
[----:B------:R-:W-:-:S03]  /*37d0*/  IADD3.X R19, R32, R19, R5, P1, !PT ;  /* 0x0000001320137210 */ /* 0x000fc60000ffe405 */
[----:B------:R-:W-:Y:S05]  /*37e0*/  @P0 BRA `(.L_x_42) ;  /* 0x0000004400b80947 */ /* 0x000fea0003800000 */
[----:B------:R-:W0:Y:S01]  /*37f0*/  LDC.64 R30, c[0x0][0x5c8] ;  /* 0x00017200ff1e7b82 */ /* 0x000e220000000a00 */
[----:B------:R-:W-:Y:S01]  /*3800*/  IMAD.WIDE R24, R6, 0x40, R10 ;  /* 0x0000004006187825 */ /* 0x000fe200078e020a */
[----:B------:R-:W-:Y:S01]  /*3810*/  ULDC.64 UR6, c[0x0][0x5c0] ;  /* 0x0001700000067ab9 */ /* 0x000fe20000000a00 */
[----:B------:R-:W-:Y:S02]  /*3820*/  BSSY B0, `(.L_x_42) ;  /* 0x000046a000007945 */ /* 0x000fe40003800000 */
[----:B------:R-:W-:-:S04]  /*3830*/  IMAD R6, R16, -0x2, R29 ;  /* 0xfffffffe10067824 */ /* 0x000fc800078e021d */
[----:B------:R-:W-:Y:S02]  /*3840*/  IMAD.IADD R6, R6, 0x1, -R33 ;  /* 0x0000000106067824 */ /* 0x000fe400078e0a21 */
[-C--:B0-----:R-:W-:Y:S02]  /*3850*/  IMAD R5, R25, R30.reuse, RZ ;  /* 0x0000001e19057224 */ /* 0x081fe400078e02ff */
[----:B------:R-:W-:-:S04]  /*3860*/  IMAD.WIDE.U32 R18, R24, R30, R18 ;  /* 0x0000001e18127225 */ /* 0x000fc800078e0012 */
[----:B------:R-:W-:Y:S01]  /*3870*/  IMAD R21, R24, R31, R5 ;  /* 0x0000001f18157224 */ /* 0x000fe200078e0205 */
[----:B------:R-:W-:Y:S02]  /*3880*/  LEA R5, P0, R30, R18, 0x3 ;  /* 0x000000121e057211 */ /* 0x000fe400078018ff */
[----:B------:R-:W-:Y:S01]  /*3890*/  IADD3 R20, P1, R18, UR6, RZ ;  /* 0x0000000612147c10 */ /* 0x000fe2000ff3e0ff */
[----:B------:R-:W-:Y:S01]  /*38a0*/  IMAD.IADD R21, R19, 0x1, R21 ;  /* 0x0000000113157824 */ /* 0x000fe200078e0215 */
[----:B------:R-:W-:-:S04]  /*38b0*/  IADD3 R18, P3, R5, UR6, RZ ;  /* 0x0000000605127c10 */ /* 0x000fc8000ff7e0ff */
[----:B------:R-:W-:Y:S01]  /*38c0*/  LEA.HI.X R5, R30, R21, R31, 0x3, P0 ;  /* 0x000000151e057211 */ /* 0x000fe200000f1c1f */
[----:B------:R-:W-:Y:S01]  /*38d0*/  IMAD.IADD R30, R17, 0x1, -R28 ;  /* 0x00000001111e7824 */ /* 0x000fe200078e0a1c */
[----:B---3-5:R-:W-:Y:S02]  /*38e0*/  FSETP.NEU.AND P0, PT, R15, RZ, PT ;  /* 0x000000ff0f00720b */ /* 0x028fe40003f0d000 */
[----:B------:R-:W-:Y:S02]  /*38f0*/  IADD3.X R21, R21, UR7, RZ, P1, !PT ;  /* 0x0000000715157c10 */ /* 0x000fe40008ffe4ff */
[----:B------:R-:W-:-:S09]  /*3900*/  IADD3.X R19, R5, UR7, RZ, P3, !PT ;  /* 0x0000000705137c10 */ /* 0x000fd20009ffe4ff */
[----:B------:R-:W-:Y:S05]  /*3910*/  @!P0 BRA `(.L_x_43) ;  /* 0x0000003400608947 */ /* 0x000fea0003800000 */
[----:B------:R-:W-:Y:S01]  /*3920*/  ULDC.64 UR6, c[0x0][0x5b8] ;  /* 0x00016e0000067ab9 */ /* 0x000fe20000000a00 */
[----:B------:R-:W-:Y:S01]  /*3930*/  ULDC.64 UR16, c[0x0][0x5a8] ;  /* 0x00016a0000107ab9 */ /* 0x000fe20000000a00 */
[----:B------:R-:W-:Y:S01]  /*3940*/  IMAD.WIDE.U32 R26, R4, UR6, R26 ;  /* 0x00000006041a7c25 */ /* 0x000fe2000f8e001a */
[----:B------:R-:W-:Y:S01]  /*3950*/  BSSY B1, `(.L_x_44) ;  /* 0x0000010000017945 */ /* 0x000fe20003800000 */
[----:B------:R-:W-:Y:S02]  /*3960*/  PRMT R28, RZ, 0x7610, R28 ;  /* 0x00007610ff1c7816 */ /* 0x000fe4000000001c */
[----:B------:R-:W-:Y:S01]  /*3970*/  IMAD R5, R34, UR6, RZ ;  /* 0x0000000622057c24 */ /* 0x000fe2000f8e02ff */
[----:B------:R-:W-:-:S03]  /*3980*/  IADD3 R26, P0, R33, R26, RZ ;  /* 0x0000001a211a7210 */ /* 0x000fc60007f1e0ff */
[----:B------:R-:W-:Y:S01]  /*3990*/  IMAD R5, R4, UR7, R5 ;  /* 0x0000000704057c24 */ /* 0x000fe2000f8e0205 */
[----:B------:R-:W-:Y:S02]  /*39a0*/  ULDC.64 UR6, c[0x0][0x5b0] ;  /* 0x00016c0000067ab9 */ /* 0x000fe40000000a00 */
[----:B------:R-:W-:Y:S02]  /*39b0*/  IMAD R29, R25, UR6, RZ ;  /* 0x00000006191d7c24 */ /* 0x000fe4000f8e02ff */
[----:B------:R-:W-:Y:S02]  /*39c0*/  IADD3.X R27, R32, R27, R5, P0, !PT ;  /* 0x0000001b201b7210 */ /* 0x000fe400007fe405 */
[----:B------:R-:W-:Y:S01]  /*39d0*/  ISETP.GE.AND P0, PT, R30, 0x1, PT ;  /* 0x000000011e00780c */ /* 0x000fe20003f06270 */
[C---:B------:R-:W-:Y:S02]  /*39e0*/  IMAD R29, R24.reuse, UR7, R29 ;  /* 0x00000007181d7c24 */ /* 0x040fe4000f8e021d */
[----:B------:R-:W-:Y:S01]  /*39f0*/  IMAD.WIDE.U32 R4, R24, UR6, R26 ;  /* 0x0000000618047c25 */ /* 0x000fe2000f8e001a */
[----:B------:R-:W-:-:S02]  /*3a00*/  ISETP.LT.OR P4, PT, R6, 0x1, !P0 ;  /* 0x000000010600780c */ /* 0x000fc40004781670 */
[----:B------:R-:W-:-:S04]  /*3a10*/  IADD3 R4, P1, R4, UR16, RZ ;  /* 0x0000001004047c10 */ /* 0x000fc8000ff3e0ff */
[----:B------:R-:W-:-:S07]  /*3a20*/  IADD3.X R5, R5, UR17, R29, P1, !PT ;  /* 0x0000001105057c10 */ /* 0x000fce0008ffe41d */
[----:B------:R-:W-:Y:S05]  /*3a30*/  @P4 BRA `(.L_x_45) ;  /* 0x0000000000044947 */ /* 0x000fea0003800000 */
[----:B------:R0:W5:Y:S02]  /*3a40*/  LDG.E.U8 R28, desc[UR20][R4.64] ;  /* 0x00000014041c7981 */ /* 0x000164000c1e1100 */
.L_x_45:
[----:B------:R-:W-:Y:S05]  /*3a50*/  BSYNC B1 ;  /* 0x0000000000017941 */ /* 0x000fea0003800000 */
.L_x_44:
[----:B-----5:R-:W-:Y:S01]  /*3a60*/  LOP3.LUT R28, R28, 0xff, RZ, 0xc0, !PT ;  /* 0x000000ff1c1c7812 */ /* 0x020fe200078ec0ff */
[----:B------:R-:W-:Y:S01]  /*3a70*/  BSSY B1, `(.L_x_46) ;  /* 0x000000b000017945 */ /* 0x000fe20003800000 */
[----:B------:R-:W-:Y:S02]  /*3a80*/  ISETP.LT.OR P3, PT, R6, 0x2, !P0 ;  /* 0x000000020600780c */ /* 0x000fe40004761670 */
[----:B------:R-:W-:-:S05]  /*3a90*/  F2FP.F16.E5M2.UNPACK_B R28, R28 ;  /* 0x0000001cff1c723e */ /* 0x000fca00020004ff */
[----:B------:R-:W-:-:S05]  /*3aa0*/  HADD2.F32 R28, -RZ, R28.H0_H0 ;  /* 0x2000001cff1c7230 */ /* 0x000fca0000004100 */
[----:B------:R-:W-:-:S04]  /*3ab0*/  FMUL R28, R28, R15 ;  /* 0x0000000f1c1c7220 */ /* 0x000fc80000400000 */
[----:B--2---:R-:W-:-:S05]  /*3ac0*/  FFMA R28, R151, R14, R28 ;  /* 0x0000000e971c7223 */ /* 0x004fca000000001c */
[----:B------:R-:W-:Y:S02]  /*3ad0*/  F2FP.SATFINITE.E5M2.F32.PACK_AB_MERGE_C R29, RZ, R28, RZ ;  /* 0x0000001cff1d723e */ /* 0x000fe400048060ff */
[----:B------:R-:W-:-:S03]  /*3ae0*/  PRMT R28, RZ, 0x7610, R28 ;  /* 0x00007610ff1c7816 */ /* 0x000fc6000000001c */
[----:B------:R1:W-:Y:S01]  /*3af0*/  @!P4 STG.E.U8 desc[UR20][R20.64], R29 ;  /* 0x0000001d1400c986 */ /* 0x0003e2000c101114 */
[----:B------:R-:W-:Y:S05]  /*3b00*/  @P3 BRA `(.L_x_47) ;  /* 0x0000000000043947 */ /* 0x000fea0003800000 */
[----:B------:R2:W5:Y:S02]  /*3b10*/  LDG.E.U8 R28, desc[UR20][R4.64+0x1] ;  /* 0x00000114041c7981 */ /* 0x000564000c1e1100 */
.L_x_47:
[----:B------:R-:W-:Y:S05]  /*3b20*/  BSYNC B1 ;  /* 0x0000000000017941 */ /* 0x000fea0003800000 */
.L_x_46:
[----:B-----5:R-:W-:Y:S01]  /*3b30*/  LOP3.LUT R28, R28, 0xff, RZ, 0xc0, !PT ;  /* 0x000000ff1c1c7812 */ /* 0x020fe200078ec0ff */
[----:B------:R-:W-:Y:S01]  /*3b40*/  BSSY B1, `(.L_x_48) ;  /* 0x0000013000017945 */ /* 0x000fe20003800000 */
[----:B-1----:R-:W-:Y:S02]  /*3b50*/  IADD3 R29, P1, R24, 0x8, RZ ;  /* 0x00000008181d7810 */ /* 0x002fe40007f3e0ff */
[----:B------:R-:W-:-:S03]  /*3b60*/  F2FP.F16.E5M2.UNPACK_B R28, R28 ;  /* 0x0000001cff1c723e */ /* 0x000fc600020004ff */
[----:B------:R-:W-:Y:S01]  /*3b70*/  IMAD.X R24, RZ, RZ, R25, P1 ;  /* 0x000000ffff187224 */ /* 0x000fe200008e0619 */
[----:B------:R-:W-:Y:S01]  /*3b80*/  ISETP.GE.AND P1, PT, R30, 0x9, PT ;  /* 0x000000091e00780c */ /* 0x000fe20003f26270 */
[----:B------:R-:W-:Y:S02]  /*3b90*/  HADD2.F32 R28, -RZ, R28.H0_H0 ;  /* 0x2000001cff1c7230 */ /* 0x000fe40000004100 */
[----:B------:R-:W-:Y:S01]  /*3ba0*/  IMAD R24, R24, UR6, RZ ;  /* 0x0000000618187c24 */ /* 0x000fe2000f8e02ff */
[----:B------:R-:W-:Y:S01]  /*3bb0*/  ISETP.LT.OR P5, PT, R6, 0x1, !P1 ;  /* 0x000000010600780c */ /* 0x000fe20004fa1670 */
[----:B------:R-:W-:-:S04]  /*3bc0*/  IMAD.WIDE.U32 R26, R29, UR6, R26 ;  /* 0x000000061d1a7c25 */ /* 0x000fc8000f8e001a */
[----:B------:R-:W-:Y:S01]  /*3bd0*/  FMUL R25, R28, R15 ;  /* 0x0000000f1c197220 */ /* 0x000fe20000400000 */
[----:B------:R-:W-:-:S03]  /*3be0*/  IMAD R29, R29, UR7, R24 ;  /* 0x000000071d1d7c24 */ /* 0x000fc6000f8e0218 */
[----:B------:R-:W-:Y:S01]  /*3bf0*/  FFMA R25, R146, R14, R25 ;  /* 0x0000000e92197223 */ /* 0x000fe20000000019 */
[----:B------:R-:W-:Y:S02]  /*3c00*/  IADD3 R24, P4, R26, UR16, RZ ;  /* 0x000000101a187c10 */ /* 0x000fe4000ff9e0ff */
[----:B------:R-:W-:Y:S02]  /*3c10*/  PRMT R26, RZ, 0x7610, R26 ;  /* 0x00007610ff1a7816 */ /* 0x000fe4000000001a */
[----:B------:R-:W-:Y:S02]  /*3c20*/  F2FP.SATFINITE.E5M2.F32.PACK_AB_MERGE_C R31, RZ, R25, RZ ;  /* 0x00000019ff1f723e */ /* 0x000fe400048060ff */
[----:B------:R-:W-:-:S03]  /*3c30*/  IADD3.X R25, R27, UR17, R29, P4, !PT ;  /* 0x000000111b197c10 */ /* 0x000fc6000a7fe41d */
[----:B------:R1:W-:Y:S01]  /*3c40*/  @!P3 STG.E.U8 desc[UR20][R20.64+0x1], R31 ;  /* 0x0000011f1400b986 */ /* 0x0003e2000c101114 */
[----:B------:R-:W-:Y:S05]  /*3c50*/  @P5 BRA `(.L_x_49) ;  /* 0x0000000000045947 */ /* 0x000fea0003800000 */
[----:B------:R3:W5:Y:S02]  /*3c60*/  LDG.E.U8 R26, desc[UR20][R24.64] ;  /* 0x00000014181a7981 */ /* 0x000764000c1e1100 */
.L_x_49:
[----:B------:R-:W-:Y:S05]  /*3c70*/  BSYNC B1 ;  /* 0x0000000000017941 */ /* 0x000fea0003800000 */
.L_x_48:
[----:B-----5:R-:W-:Y:S01]  /*3c80*/  LOP3.LUT R26, R26, 0xff, RZ, 0xc0, !PT ;  /* 0x000000ff1a1a7812 */ /* 0x020fe200078ec0ff */
[----:B------:R-:W-:Y:S01]  /*3c90*/  BSSY B1, `(.L_x_50) ;  /* 0x000000b000017945 */ /* 0x000fe20003800000 */
[----:B------:R-:W-:Y:S02]  /*3ca0*/  ISETP.LT.OR P3, PT, R6, 0x2, !P1 ;  /* 0x000000020600780c */ /* 0x000fe40004f61670 */
[----:B------:R-:W-:-:S05]  /*3cb0*/  F2FP.F16.E5M2.UNPACK_B R26, R26 ;  /* 0x0000001aff1a723e */ /* 0x000fca00020004ff */
[----:B------:R-:W-:-:S05]  /*3cc0*/  HADD2.F32 R26, -RZ, R26.H0_H0 ;  /* 0x2000001aff1a7230 */ /* 0x000fca0000004100 */
[----:B------:R-:W-:-:S04]  /*3cd0*/  FMUL R26, R26, R15 ;  /* 0x0000000f1a1a7220 */ /* 0x000fc80000400000 */
[----:B------:R-:W-:-:S05]  /*3ce0*/  FFMA R26, R149, R14, R26 ;  /* 0x0000000e951a7223 */ /* 0x000fca000000001a */
[----:B------:R-:W-:Y:S02]  /*3cf0*/  F2FP.SATFINITE.E5M2.F32.PACK_AB_MERGE_C R27, RZ, R26, RZ ;  /* 0x0000001aff1b723e */ /* 0x000fe400048060ff */
[----:B------:R-:W-:-:S03]  /*3d00*/  PRMT R26, RZ, 0x7610, R26 ;  /* 0x00007610ff1a7816 */ /* 0x000fc6000000001a */
[----:B------:R4:W-:Y:S01]  /*3d10*/  @!P5 STG.E.U8 desc[UR20][R18.64], R27 ;  /* 0x0000001b1200d986 */ /* 0x0009e2000c101114 */
[----:B------:R-:W-:Y:S05]  /*3d20*/  @P3 BRA `(.L_x_51) ;  /* 0x0000000000043947 */ /* 0x000fea0003800000 */
[----:B------:R0:W5:Y:S02]  /*3d30*/  LDG.E.U8 R26, desc[UR20][R24.64+0x1] ;  /* 0x00000114181a7981 */ /* 0x000164000c1e1100 */
.L_x_51:
[----:B------:R-:W-:Y:S05]  /*3d40*/  BSYNC B1 ;  /* 0x0000000000017941 */ /* 0x000fea0003800000 */
.L_x_50:
[----:B-----5:R-:W-:Y:S01]  /*3d50*/  LOP3.LUT R26, R26, 0xff, RZ, 0xc0, !PT ;  /* 0x000000ff1a1a7812 */ /* 0x020fe200078ec0ff */
[----:B------:R-:W-:Y:S01]  /*3d60*/  BSSY B1, `(.L_x_52) ;  /* 0x000000b000017945 */ /* 0x000fe20003800000 */
[----:B------:R-:W-:Y:S02]  /*3d70*/  ISETP.LT.OR P4, PT, R6, 0x9, !P0 ;  /* 0x000000090600780c */ /* 0x000fe40004781670 */
[----:B------:R-:W-:-:S05]  /*3d80*/  F2FP.F16.E5M2.UNPACK_B R26, R26 ;  /* 0x0000001aff1a723e */ /* 0x000fca00020004ff */
[----:B------:R-:W-:-:S05]  /*3d90*/  HADD2.F32 R26, -RZ, R26.H0_H0 ;  /* 0x2000001aff1a7230 */ /* 0x000fca0000004100 */
[----:B----4-:R-:W-:Y:S01]  /*3da0*/  FMUL R27, R26, R15 ;  /* 0x0000000f1a1b7220 */ /* 0x010fe20000400000 */
[----:B------:R-:W-:-:S03]  /*3db0*/  PRMT R26, RZ, 0x7610, R26 ;  /* 0x00007610ff1a7816 */ /* 0x000fc6000000001a */
[----:B------:R-:W-:-:S05]  /*3dc0*/  FFMA R27, R144, R14, R27 ;  /* 0x0000000e901b7223 */ /* 0x000fca000000001b */
[----:B------:R-:W-:-:S05]  /*3dd0*/  F2FP.SATFINITE.E5M2.F32.PACK_AB_MERGE_C R27, RZ, R27, RZ ;  /* 0x0000001bff1b723e */ /* 0x000fca00048060ff */
[----:B------:R4:W-:Y:S01]  /*3de0*/  @!P3 STG.E.U8 desc[UR20][R18.64+0x1], R27 ;  /* 0x0000011b1200b986 */ /* 0x0009e2000c101114 */
[----:B------:R-:W-:Y:S05]  /*3df0*/  @P4 BRA `(.L_x_53) ;  /* 0x0000000000044947 */ /* 0x000fea0003800000 */
[----:B------:R0:W5:Y:S02]  /*3e00*/  LDG.E.U8 R26, desc[UR20][R4.64+0x8] ;  /* 0x00000814041a7981 */ /* 0x000164000c1e1100 */
.L_x_53:
[----:B------:R-:W-:Y:S05]  /*3e10*/  BSYNC B1 ;  /* 0x0000000000017941 */ /* 0x000fea0003800000 */
.L_x_52:
[----:B-----5:R-:W-:Y:S01]  /*3e20*/  LOP3.LUT R26, R26, 0xff, RZ, 0xc0, !PT ;  /* 0x000000ff1a1a7812 */ /* 0x020fe200078ec0ff */
[----:B------:R-:W-:Y:S01]  /*3e30*/  BSSY B1, `(.L_x_54) ;  /* 0x000000b000017945 */ /* 0x000fe20003800000 */
[----:B------:R-:W-:Y:S02]  /*3e40*/  ISETP.LT.OR P3, PT, R6, 0xa, !P0 ;  /* 0x0000000a0600780c */ /* 0x000fe40004761670 */
[----:B------:R-:W-:-:S05]  /*3e50*/  F2FP.F16.E5M2.UNPACK_B R26, R26 ;  /* 0x0000001aff1a723e */ /* 0x000fca00020004ff */
[----:B------:R-:W-:-:S05]  /*3e60*/  HADD2.F32 R26, -RZ, R26.H0_H0 ;  /* 0x2000001aff1a7230 */ /* 0x000fca0000004100 */
[----:B------:R-:W-:-:S04]  /*3e70*/  FMUL R26, R26, R15 ;  /* 0x0000000f1a1a7220 */ /* 0x000fc80000400000 */
[----:B------:R-:W-:-:S05]  /*3e80*/  FFMA R26, R147, R14, R26 ;  /* 0x0000000e931a7223 */ /* 0x000fca000000001a */
[----:B----4-:R-:W-:Y:S02]  /*3e90*/  F2FP.SATFINITE.E5M2.F32.PACK_AB_MERGE_C R27, RZ, R26, RZ ;  /* 0x0000001aff1b723e */ /* 0x010fe400048060ff */
[----:B------:R-:W-:-:S03]  /*3ea0*/  PRMT R26, RZ, 0x7610, R26 ;  /* 0x00007610ff1a7816 */ /* 0x000fc6000000001a */
[----:B------:R4:W-:Y:S01]  /*3eb0*/  @!P4 STG.E.U8 desc[UR20][R20.64+0x8], R27 ;  /* 0x0000081b1400c986 */ /* 0x0009e2000c101114 */
[----:B------:R-:W-:Y:S05]  /*3ec0*/  @P3 BRA `(.L_x_55) ;  /* 0x0000000000043947 */ /* 0x000fea0003800000 */
[----:B------:R0:W5:Y:S02]  /*3ed0*/  LDG.E.U8 R26, desc[UR20][R4.64+0x9] ;  /* 0x00000914041a7981 */ /* 0x000164000c1e1100 */
.L_x_55:
[----:B------:R-:W-:Y:S05]  /*3ee0*/  BSYNC B1 ;  /* 0x0000000000017941 */ /* 0x000fea0003800000 */
.L_x_54:
        /* <DEDUP_REMOVED lines=12> */
.L_x_57:
[----:B------:R-:W-:Y:S05]  /*3fb0*/  BSYNC B1 ;  /* 0x0000000000017941 */ /* 0x000fea0003800000 */
.L_x_56:
        /* <DEDUP_REMOVED lines=12> */
.L_x_59:
[----:B------:R-:W-:Y:S05]  /*4080*/  BSYNC B1 ;  /* 0x0000000000017941 */ /* 0x000fea0003800000 */
.L_x_58:
        /* <DEDUP_REMOVED lines=12> */
.L_x_61:
[----:B------:R-:W-:Y:S05]  /*4150*/  BSYNC B1 ;  /* 0x0000000000017941 */ /* 0x000fea0003800000 */
.L_x_60:
        /* <DEDUP_REMOVED lines=12> */
.L_x_63:
[----:B------:R-:W-:Y:S05]  /*4220*/  BSYNC B1 ;  /* 0x0000000000017941 */ /* 0x000fea0003800000 */
.L_x_62:
        /* <DEDUP_REMOVED lines=12> */
.L_x_65:
[----:B------:R-:W-:Y:S05]  /*42f0*/  BSYNC B1 ;  /* 0x0000000000017941 */ /* 0x000fea0003800000 */
.L_x_64:
        /* <DEDUP_REMOVED lines=12> */
.L_x_67:
[----:B------:R-:W-:Y:S05]  /*43c0*/  BSYNC B1 ;  /* 0x0000000000017941 */ /* 0x000fea0003800000 */
.L_x_66:
        /* <DEDUP_REMOVED lines=12> */
.L_x_69:
[----:B------:R-:W-:Y:S05]  /*4490*/  BSYNC B1 ;  /* 0x0000000000017941 */ /* 0x000fea0003800000 */
.L_x_68:
        /* <DEDUP_REMOVED lines=12> */
.L_x_71:
[----:B------:R-:W-:Y:S05]  /*4560*/  BSYNC B1 ;  /* 0x0000000000017941 */ /* 0x000fea0003800000 */
.L_x_70:
        /* <DEDUP_REMOVED lines=12> */
.L_x_73:
[----:B------:R-:W-:Y:S05]  /*4630*/  BSYNC B1 ;  /* 0x0000000000017941 */ /* 0x000fea0003800000 */
.L_x_72:
        /* <DEDUP_REMOVED lines=12> */
.L_x_75:
[----:B------:R-:W-:Y:S05]  /*4700*/  BSYNC B1 ;  /* 0x0000000000017941 */ /* 0x000fea0003800000 */
.L_x_74:
        /* <DEDUP_REMOVED lines=12> */
.L_x_77:
[----:B------:R-:W-:Y:S05]  /*47d0*/  BSYNC B1 ;  /* 0x0000000000017941 */ /* 0x000fea0003800000 */
.L_x_76:
        /* <DEDUP_REMOVED lines=12> */
.L_x_79:
[----:B------:R-:W-:Y:S05]  /*48a0*/  BSYNC B1 ;  /* 0x0000000000017941 */ /* 0x000fea0003800000 */
.L_x_78:
        /* <DEDUP_REMOVED lines=12> */
.L_x_81:
[----:B------:R-:W-:Y:S05]  /*4970*/  BSYNC B1 ;  /* 0x0000000000017941 */ /* 0x000fea0003800000 */
.L_x_80:
        /* <DEDUP_REMOVED lines=12> */
.L_x_83:
[----:B------:R-:W-:Y:S05]  /*4a40*/  BSYNC B1 ;  /* 0x0000000000017941 */ /* 0x000fea0003800000 */
.L_x_82:
        /* <DEDUP_REMOVED lines=12> */
.L_x_85:
[----:B------:R-:W-:Y:S05]  /*4b10*/  BSYNC B1 ;  /* 0x0000000000017941 */ /* 0x000fea0003800000 */
.L_x_84:
        /* <DEDUP_REMOVED lines=12> */
.L_x_87:
[----:B------:R-:W-:Y:S05]  /*4be0*/  BSYNC B1 ;  /* 0x0000000000017941 */ /* 0x000fea0003800000 */
.L_x_86:
        /* <DEDUP_REMOVED lines=12> */
.L_x_89:
[----:B------:R-:W-:Y:S05]  /*4cb0*/  BSYNC B1 ;  /* 0x0000000000017941 */ /* 0x000fea0003800000 */
.L_x_88:
        /* <DEDUP_REMOVED lines=12> */
.L_x_91:
[----:B------:R-:W-:Y:S05]  /*4d80*/  BSYNC B1 ;  /* 0x0000000000017941 */ /* 0x000fea0003800000 */
.L_x_90:
        /* <DEDUP_REMOVED lines=12> */
.L_x_93:
[----:B------:R-:W-:Y:S05]  /*4e50*/  BSYNC B1 ;  /* 0x0000000000017941 */ /* 0x000fea0003800000 */
.L_x_92:
        /* <DEDUP_REMOVED lines=12> */
.L_x_95:
[----:B------:R-:W-:Y:S05]  /*4f20*/  BSYNC B1 ;  /* 0x0000000000017941 */ /* 0x000fea0003800000 */
.L_x_94:
        /* <DEDUP_REMOVED lines=12> */
.L_x_97:
[----:B------:R-:W-:Y:S05]  /*4ff0*/  BSYNC B1 ;  /* 0x0000000000017941 */ /* 0x000fea0003800000 */
.L_x_96:
        /* <DEDUP_REMOVED lines=12> */
.L_x_99:
[----:B------:R-:W-:Y:S05]  /*50c0*/  BSYNC B1 ;  /* 0x0000000000017941 */ /* 0x000fea0003800000 */
.L_x_98:
        /* <DEDUP_REMOVED lines=12> */
.L_x_101:
[----:B------:R-:W-:Y:S05]  /*5190*/  BSYNC B1 ;  /* 0x0000000000017941 */ /* 0x000fea0003800000 */
.L_x_100:
        /* <DEDUP_REMOVED lines=12> */
.L_x_103:
[----:B------:R-:W-:Y:S05]  /*5260*/  BSYNC B1 ;  /* 0x0000000000017941 */ /* 0x000fea0003800000 */
.L_x_102:
        /* <DEDUP_REMOVED lines=12> */
.L_x_105:
[----:B------:R-:W-:Y:S05]  /*5330*/  BSYNC B1 ;  /* 0x0000000000017941 */ /* 0x000fea0003800000 */
.L_x_104:
        /* <DEDUP_REMOVED lines=12> */
.L_x_107:
[----:B------:R-:W-:Y:S05]  /*5400*/  BSYNC B1 ;  /* 0x0000000000017941 */ /* 0x000fea0003800000 */
.L_x_106:
        /* <DEDUP_REMOVED lines=12> */
.L_x_109:
[----:B------:R-:W-:Y:S05]  /*54d0*/  BSYNC B1 ;  /* 0x0000000000017941 */ /* 0x000fea0003800000 */
.L_x_108:
        /* <DEDUP_REMOVED lines=12> */
.L_x_111:
[----:B------:R-:W-:Y:S05]  /*55a0*/  BSYNC B1 ;  /* 0x0000000000017941 */ /* 0x000fea0003800000 */
.L_x_110:
        /* <DEDUP_REMOVED lines=12> */
.L_x_113:
[----:B------:R-:W-:Y:S05]  /*5670*/  BSYNC B1 ;  /* 0x0000000000017941 */ /* 0x000fea0003800000 */
.L_x_112:
        /* <DEDUP_REMOVED lines=12> */
.L_x_115:
[----:B------:R-:W-:Y:S05]  /*5740*/  BSYNC B1 ;  /* 0x0000000000017941 */ /* 0x000fea0003800000 */
.L_x_114:
        /* <DEDUP_REMOVED lines=12> */
.L_x_117:
[----:B------:R-:W-:Y:S05]  /*5810*/  BSYNC B1 ;  /* 0x0000000000017941 */ /* 0x000fea0003800000 */
.L_x_116:
        /* <DEDUP_REMOVED lines=12> */
.L_x_119:
[----:B------:R-:W-:Y:S05]  /*58e0*/  BSYNC B1 ;  /* 0x0000000000017941 */ /* 0x000fea0003800000 */
.L_x_118:
        /* <DEDUP_REMOVED lines=12> */
.L_x_121:
[----:B------:R-:W-:Y:S05]  /*59b0*/  BSYNC B1 ;  /* 0x0000000000017941 */ /* 0x000fea0003800000 */
.L_x_120:
        /* <DEDUP_REMOVED lines=12> */
.L_x_123:
[----:B------:R-:W-:Y:S05]  /*5a80*/  BSYNC B1 ;  /* 0x0000000000017941 */ /* 0x000fea0003800000 */
.L_x_122:
        /* <DEDUP_REMOVED lines=12> */
.L_x_125:
[----:B------:R-:W-:Y:S05]  /*5b50*/  BSYNC B1 ;  /* 0x0000000000017941 */ /* 0x000fea0003800000 */
.L_x_124:
        /* <DEDUP_REMOVED lines=12> */
.L_x_127:
[----:B------:R-:W-:Y:S05]  /*5c20*/  BSYNC B1 ;  /* 0x0000000000017941 */ /* 0x000fea0003800000 */
.L_x_126:
        /* <DEDUP_REMOVED lines=12> */
.L_x_129:
[----:B------:R-:W-:Y:S05]  /*5cf0*/  BSYNC B1 ;  /* 0x0000000000017941 */ /* 0x000fea0003800000 */
.L_x_128:
        /* <DEDUP_REMOVED lines=12> */
.L_x_131:
[----:B------:R-:W-:Y:S05]  /*5dc0*/  BSYNC B1 ;  /* 0x0000000000017941 */ /* 0x000fea0003800000 */
.L_x_130:
        /* <DEDUP_REMOVED lines=12> */
.L_x_133:
[----:B------:R-:W-:Y:S05]  /*5e90*/  BSYNC B1 ;  /* 0x0000000000017941 */ /* 0x000fea0003800000 */
.L_x_132:
        /* <DEDUP_REMOVED lines=12> */
.L_x_135:
[----:B------:R-:W-:Y:S05]  /*5f60*/  BSYNC B1 ;  /* 0x0000000000017941 */ /* 0x000fea0003800000 */
.L_x_134:
        /* <DEDUP_REMOVED lines=12> */
.L_x_137:
[----:B------:R-:W-:Y:S05]  /*6030*/  BSYNC B1 ;  /* 0x0000000000017941 */ /* 0x000fea0003800000 */
.L_x_136:
        /* <DEDUP_REMOVED lines=12> */
.L_x_139:
[----:B------:R-:W-:Y:S05]  /*6100*/  BSYNC B1 ;  /* 0x0000000000017941 */ /* 0x000fea0003800000 */
.L_x_138:
        /* <DEDUP_REMOVED lines=12> */
.L_x_141:
[----:B------:R-:W-:Y:S05]  /*61d0*/  BSYNC B1 ;  /* 0x0000000000017941 */ /* 0x000fea0003800000 */
.L_x_140:
        /* <DEDUP_REMOVED lines=12> */
.L_x_143:
[----:B------:R-:W-:Y:S05]  /*62a0*/  BSYNC B1 ;  /* 0x0000000000017941 */ /* 0x000fea0003800000 */
.L_x_142:
        /* <DEDUP_REMOVED lines=12> */
.L_x_145:
[----:B------:R-:W-:Y:S05]  /*6370*/  BSYNC B1 ;  /* 0x0000000000017941 */ /* 0x000fea0003800000 */
.L_x_144:
        /* <DEDUP_REMOVED lines=12> */
.L_x_147:
[----:B------:R-:W-:Y:S05]  /*6440*/  BSYNC B1 ;  /* 0x0000000000017941 */ /* 0x000fea0003800000 */
.L_x_146:
        /* <DEDUP_REMOVED lines=12> */
.L_x_149:
[----:B------:R-:W-:Y:S05]  /*6510*/  BSYNC B1 ;  /* 0x0000000000017941 */ /* 0x000fea0003800000 */
.L_x_148:
        /* <DEDUP_REMOVED lines=12> */
.L_x_151:
[----:B------:R-:W-:Y:S05]  /*65e0*/  BSYNC B1 ;  /* 0x0000000000017941 */ /* 0x000fea0003800000 */
.L_x_150:
        /* <DEDUP_REMOVED lines=12> */
.L_x_153:
[----:B------:R-:W-:Y:S05]  /*66b0*/  BSYNC B1 ;  /* 0x0000000000017941 */ /* 0x000fea0003800000 */
.L_x_152:
        /* <DEDUP_REMOVED lines=12> */
.L_x_155:
[----:B------:R-:W-:Y:S05]  /*6780*/  BSYNC B1 ;  /* 0x0000000000017941 */ /* 0x000fea0003800000 */
.L_x_154:
        /* <DEDUP_REMOVED lines=12> */
.L_x_157:
[----:B------:R-:W-:Y:S05]  /*6850*/  BSYNC B1 ;  /* 0x0000000000017941 */ /* 0x000fea0003800000 */
.L_x_156:
        /* <DEDUP_REMOVED lines=12> */
.L_x_159:
[----:B------:R-:W-:Y:S05]  /*6920*/  BSYNC B1 ;  /* 0x0000000000017941 */ /* 0x000fea0003800000 */
.L_x_158:
        /* <DEDUP_REMOVED lines=12> */
.L_x_161:
[----:B------:R-:W-:Y:S05]  /*69f0*/  BSYNC B1 ;  /* 0x0000000000017941 */ /* 0x000fea0003800000 */
.L_x_160:
        /* <DEDUP_REMOVED lines=12> */
.L_x_163:
[----:B------:R-:W-:Y:S05]  /*6ac0*/  BSYNC B1 ;  /* 0x0000000000017941 */ /* 0x000fea0003800000 */
.L_x_162:
        /* <DEDUP_REMOVED lines=12> */
.L_x_165:
[----:B------:R-:W-:Y:S05]  /*6b90*/  BSYNC B1 ;  /* 0x0000000000017941 */ /* 0x000fea0003800000 */
.L_x_164:
[----:B-----5:R-:W-:Y:S01]  /*6ba0*/  LOP3.LUT R26, R26, 0xff, RZ, 0xc0, !PT ;  /* 0x000000ff1a1a7812 */ /* 0x020fe200078ec0ff */
[----:B------:R-:W-:Y:S01]  /*6bb0*/  BSSY B1, `(.L_x_166) ;  /* 0x000000b000017945 */ /* 0x000fe20003800000 */
[----:B------:R-:W-:Y:S02]  /*6bc0*/  ISETP.LT.OR P0, PT, R6, 0x7a, !P0 ;  /* 0x0000007a0600780c */ /* 0x000fe40004701670 */
[----:B------:R-:W-:-:S05]  /*6bd0*/  F2FP.F16.E5M2.UNPACK_B R26, R26 ;  /* 0x0000001aff1a723e */ /* 0x000fca00020004ff */
[----:B------:R-:W-:-:S05]  /*6be0*/  HADD2.F32 R26, -RZ, R26.H0_H0 ;  /* 0x2000001aff1a7230 */ /* 0x000fca0000004100 */
[----:B------:R-:W-:-:S04]  /*6bf0*/  FMUL R26, R26, R15 ;  /* 0x0000000f1a1a7220 */ /* 0x000fc80000400000 */
[----:B------:R-:W-:Y:S01]  /*6c00*/  FFMA R26, R23, R14, R26 ;  /* 0x0000000e171a7223 */ /* 0x000fe2000000001a */
[----:B------:R-:W-:-:S04]  /*6c10*/  PRMT R23, RZ, 0x7610, R23 ;  /* 0x00007610ff177816 */ /* 0x000fc80000000017 */
[----:B----4-:R-:W-:-:S05]  /*6c20*/  F2FP.SATFINITE.E5M2.F32.PACK_AB_MERGE_C R27, RZ, R26, RZ ;  /* 0x0000001aff1b723e */ /* 0x010fca00048060ff */
[----:B------:R4:W-:Y:S01]  /*6c30*/  @!P4 STG.E.U8 desc[UR20][R20.64+0x78], R27 ;  /* 0x0000781b1400c986 */ /* 0x0009e2000c101114 */
[----:B------:R-:W-:Y:S05]  /*6c40*/  @P0 BRA `(.L_x_167) ;  /* 0x0000000000040947 */ /* 0x000fea0003800000 */
[----:B------:R0:W5:Y:S02]  /*6c50*/  LDG.E.U8 R23, desc[UR20][R4.64+0x79] ;  /* 0x0000791404177981 */ /* 0x000164000c1e1100 */
.L_x_167:
[----:B------:R-:W-:Y:S05]  /*6c60*/  BSYNC B1 ;  /* 0x0000000000017941 */ /* 0x000fea0003800000 */
.L_x_166:
[----:B-----5:R-:W-:Y:S01]  /*6c70*/  LOP3.LUT R23, R23, 0xff, RZ, 0xc0, !PT ;  /* 0x000000ff17177812 */ /* 0x020fe200078ec0ff */
[----:B------:R-:W-:Y:S01]  /*6c80*/  BSSY B1, `(.L_x_168) ;  /* 0x000000b000017945 */ /* 0x000fe20003800000 */
[----:B------:R-:W-:Y:S02]  /*6c90*/  ISETP.LT.OR P3, PT, R6, 0x79, !P1 ;  /* 0x000000790600780c */ /* 0x000fe40004f61670 */
[----:B------:R-:W-:-:S05]  /*6ca0*/  F2FP.F16.E5M2.UNPACK_B R23, R23 ;  /* 0x00000017ff17723e */ /* 0x000fca00020004ff */
[----:B0-2---:R-:W-:-:S05]  /*6cb0*/  HADD2.F32 R4, -RZ, R23.H0_H0 ;  /* 0x20000017ff047230 */ /* 0x005fca0000004100 */
[----:B------:R-:W-:Y:S01]  /*6cc0*/  FMUL R5, R4, R15 ;  /* 0x0000000f04057220 */ /* 0x000fe20000400000 */
[----:B------:R-:W-:-:S03]  /*6cd0*/  PRMT R4, RZ, 0x7610, R4 ;  /* 0x00007610ff047816 */ /* 0x000fc60000000004 */
[----:B------:R-:W-:-:S05]  /*6ce0*/  FFMA R5, R22, R14, R5 ;  /* 0x0000000e16057223 */ /* 0x000fca0000000005 */
[----:B------:R-:W-:-:S05]  /*6cf0*/  F2FP.SATFINITE.E5M2.F32.PACK_AB_MERGE_C R5, RZ, R5, RZ ;  /* 0x00000005ff05723e */ /* 0x000fca00048060ff */
[----:B------:R0:W-:Y:S01]  /*6d00*/  @!P0 STG.E.U8 desc[UR20][R20.64+0x79], R5 ;  /* 0x0000790514008986 */ /* 0x0001e2000c101114 */
[----:B------:R-:W-:Y:S05]  /*6d10*/  @P3 BRA `(.L_x_169) ;  /* 0x0000000000043947 */ /* 0x000fea0003800000 */
[----:B------:R2:W5:Y:S02]  /*6d20*/  LDG.E.U8 R4, desc[UR20][R24.64+0x78] ;  /* 0x0000781418047981 */ /* 0x000564000c1e1100 */
.L_x_169:
[----:B------:R-:W-:Y:S05]  /*6d30*/  BSYNC B1 ;  /* 0x0000000000017941 */ /* 0x000fea0003800000 */
.L_x_168:
[----:B-----5:R-:W-:Y:S01]  /*6d40*/  LOP3.LUT R4, R4, 0xff, RZ, 0xc0, !PT ;  /* 0x000000ff04047812 */ /* 0x020fe200078ec0ff */
[----:B------:R-:W-:Y:S01]  /*6d50*/  BSSY B1, `(.L_x_170) ;  /* 0x000000b000017945 */ /* 0x000fe20003800000 */
[----:B------:R-:W-:Y:S02]  /*6d60*/  ISETP.LT.OR P1, PT, R6, 0x7a, !P1 ;  /* 0x0000007a0600780c */ /* 0x000fe40004f21670 */
[----:B------:R-:W-:-:S05]  /*6d70*/  F2FP.F16.E5M2.UNPACK_B R4, R4 ;  /* 0x00000004ff04723e */ /* 0x000fca00020004ff */
[----:B------:R-:W-:-:S05]  /*6d80*/  HADD2.F32 R4, -RZ, R4.H0_H0 ;  /* 0x20000004ff047230 */ /* 0x000fca0000004100 */
[----:B------:R-:W-:-:S04]  /*6d90*/  FMUL R4, R4, R15 ;  /* 0x0000000f04047220 */ /* 0x000fc80000400000 */
[----:B------:R-:W-:-:S05]  /*6da0*/  FFMA R4, R89, R14, R4 ;  /* 0x0000000e59047223 */ /* 0x000fca0000000004 */
[----:B0-----:R-:W-:Y:S02]  /*6db0*/  F2FP.SATFINITE.E5M2.F32.PACK_AB_MERGE_C R5, RZ, R4, RZ ;  /* 0x00000004ff05723e */ /* 0x001fe400048060ff */
[----:B------:R-:W-:-:S03]  /*6dc0*/  PRMT R4, RZ, 0x7610, R4 ;  /* 0x00007610ff047816 */ /* 0x000fc60000000004 */
[----:B------:R0:W-:Y:S01]  /*6dd0*/  @!P3 STG.E.U8 desc[UR20][R18.64+0x78], R5 ;  /* 0x000078051200b986 */ /* 0x0001e2000c101114 */
[----:B------:R-:W-:Y:S05]  /*6de0*/  @P1 BRA `(.L_x_171) ;  /* 0x0000000000041947 */ /* 0x000fea0003800000 */
[----:B------:R0:W5:Y:S02]  /*6df0*/  LDG.E.U8 R4, desc[UR20][R24.64+0x79] ;  /* 0x0000791418047981 */ /* 0x000164000c1e1100 */
.L_x_171:
[----:B------:R-:W-:Y:S05]  /*6e00*/  BSYNC B1 ;  /* 0x0000000000017941 */ /* 0x000fea0003800000 */
.L_x_170:
[----:B------:R-:W-:Y:S05]  /*6e10*/  @P1 BRA `(.L_x_172) ;  /* 0x0000001000281947 */ /* 0x000fea0003800000 */
[----:B-----5:R-:W-:-:S04]  /*6e20*/  LOP3.LUT R4, R4, 0xff, RZ, 0xc0, !PT ;  /* 0x000000ff04047812 */ /* 0x020fc800078ec0ff */
[----:B------:R-:W-:-:S05]  /*6e30*/  F2FP.F16.E5M2.UNPACK_B R4, R4 ;  /* 0x00000004ff04723e */ /* 0x000fca00020004ff */
[----:B------:R-:W-:-:S05]  /*6e40*/  HADD2.F32 R4, -RZ, R4.H0_H0 ;  /* 0x20000004ff047230 */ /* 0x000fca0000004100 */
[----:B0-----:R-:W-:-:S04]  /*6e50*/  FMUL R5, R4, R15 ;  /* 0x0000000f04057220 */ /* 0x001fc80000400000 */
[----:B------:R-:W-:-:S05]  /*6e60*/  FFMA R5, R88, R14, R5 ;  /* 0x0000000e58057223 */ /* 0x000fca0000000005 */
[----:B------:R-:W-:-:S05]  /*6e70*/  F2FP.SATFINITE.E5M2.F32.PACK_AB_MERGE_C R5, RZ, R5, RZ ;  /* 0x00000005ff05723e */ /* 0x000fca00048060ff */
[----:B------:R0:W-:Y:S01]  /*6e80*/  STG.E.U8 desc[UR20][R18.64+0x79], R5 ;  /* 0x0000790512007986 */ /* 0x0001e2000c101114 */
[----:B------:R-:W-:Y:S05]  /*6e90*/  BRA `(.L_x_172) ;  /* 0x0000001000087947 */ /* 0x000fea0003800000 */
.L_x_43:
[----:B------:R-:W-:Y:S01]  /*6ea0*/  ISETP.GE.AND P1, PT, R30, 0x1, PT ;  /* 0x000000011e00780c */ /* 0x000fe20003f26270 */
[-C--:B--2---:R-:W-:Y:S01]  /*6eb0*/  FMUL R151, R151, R14.reuse ;  /* 0x0000000e97977220 */ /* 0x084fe20000400000 */
[-C--:B------:R-:W-:Y:S01]  /*6ec0*/  FMUL R146, R146, R14.reuse ;  /* 0x0000000e92927220 */ /* 0x080fe20000400000 */
[----:B------:R-:W-:Y:S01]  /*6ed0*/  ISETP.GE.AND P0, PT, R30, 0x9, PT ;  /* 0x000000091e00780c */ /* 0x000fe20003f06270 */
[-C--:B------:R-:W-:Y:S01]  /*6ee0*/  FMUL R149, R149, R14.reuse ;  /* 0x0000000e95957220 */ /* 0x080fe20000400000 */
[----:B------:R-:W-:Y:S01]  /*6ef0*/  ISETP.LT.OR P4, PT, R6, 0x1, !P1 ;  /* 0x000000010600780c */ /* 0x000fe20004f81670 */
[-C--:B------:R-:W-:Y:S01]  /*6f00*/  FMUL R144, R144, R14.reuse ;  /* 0x0000000e90907220 */ /* 0x080fe20000400000 */
[----:B------:R-:W-:Y:S01]  /*6f10*/  ISETP.LT.OR P5, PT, R6, 0x2, !P1 ;  /* 0x000000020600780c */ /* 0x000fe20004fa1670 */
[-C--:B------:R-:W-:Y:S01]  /*6f20*/  FMUL R147, R147, R14.reuse ;  /* 0x0000000e93937220 */ /* 0x080fe20000400000 */
[----:B------:R-:W-:Y:S01]  /*6f30*/  F2FP.SATFINITE.E5M2.F32.PACK_AB_MERGE_C R151, RZ, R151, RZ ;  /* 0x00000097ff97723e */ /* 0x000fe200048060ff */
[----:B------:R-:W-:Y:S01]  /*6f40*/  FMUL R142, R142, R14 ;  /* 0x0000000e8e8e7220 */ /* 0x000fe20000400000 */
[----:B------:R-:W-:Y:S01]  /*6f50*/  F2FP.SATFINITE.E5M2.F32.PACK_AB_MERGE_C R5, RZ, R146, RZ ;  /* 0x00000092ff05723e */ /* 0x000fe200048060ff */
[-C--:B------:R-:W-:Y:S01]  /*6f60*/  FMUL R145, R145, R14.reuse ;  /* 0x0000000e91917220 */ /* 0x080fe20000400000 */
[----:B------:R-:W-:Y:S01]  /*6f70*/  ISETP.LT.OR P3, PT, R6, 0x1, !P0 ;  /* 0x000000010600780c */ /* 0x000fe20004761670 */
[-C--:B------:R-:W-:Y:S01]  /*6f80*/  FMUL R140, R140, R14.reuse ;  /* 0x0000000e8c8c7220 */ /* 0x080fe20000400000 */
[C---:B------:R-:W-:Y:S01]  /*6f90*/  ISETP.LT.OR P6, PT, R6.reuse, 0xa, !P1 ;  /* 0x0000000a0600780c */ /* 0x040fe20004fc1670 */
[-C--:B------:R-:W-:Y:S01]  /*6fa0*/  FMUL R143, R143, R14.reuse ;  /* 0x0000000e8f8f7220 */ /* 0x080fe20000400000 */
[----:B------:R-:W-:Y:S01]  /*6fb0*/  F2FP.SATFINITE.E5M2.F32.PACK_AB_MERGE_C R149, RZ, R149, RZ ;  /* 0x00000095ff95723e */ /* 0x000fe200048060ff */
[----:B------:R-:W-:Y:S01]  /*6fc0*/  @!P4 STG.E.U8 desc[UR20][R20.64], R151 ;  /* 0x000000971400c986 */ /* 0x000fe2000c101114 */
[----:B------:R-:W-:Y:S01]  /*6fd0*/  ISETP.LT.OR P4, PT, R6, 0x2, !P0 ;  /* 0x000000020600780c */ /* 0x000fe20004781670 */
[----:B------:R-:W-:Y:S01]  /*6fe0*/  FMUL R138, R138, R14 ;  /* 0x0000000e8a8a7220 */ /* 0x000fe20000400000 */
[----:B------:R-:W-:Y:S01]  /*6ff0*/  F2FP.SATFINITE.E5M2.F32.PACK_AB_MERGE_C R25, RZ, R144, RZ ;  /* 0x00000090ff19723e */ /* 0x000fe200048060ff */
[----:B------:R0:W-:Y:S01]  /*7000*/  @!P5 STG.E.U8 desc[UR20][R20.64+0x1], R5 ;  /* 0x000001051400d986 */ /* 0x0001e2000c101114 */
[C---:B------:R-:W-:Y:S01]  /*7010*/  ISETP.LT.OR P5, PT, R6.reuse, 0x9, !P1 ;  /* 0x000000090600780c */ /* 0x040fe20004fa1670 */
[-C--:B------:R-:W-:Y:S01]  /*7020*/  FMUL R141, R141, R14.reuse ;  /* 0x0000000e8d8d7220 */ /* 0x080fe20000400000 */
[----:B------:R-:W-:Y:S01]  /*7030*/  F2FP.SATFINITE.E5M2.F32.PACK_AB_MERGE_C R147, RZ, R147, RZ ;  /* 0x00000093ff93723e */ /* 0x000fe200048060ff */
[----:B------:R-:W-:Y:S01]  /*7040*/  @!P3 STG.E.U8 desc[UR20][R18.64], R149 ;  /* 0x000000951200b986 */ /* 0x000fe2000c101114 */
[----:B------:R-:W-:Y:S01]  /*7050*/  ISETP.LT.OR P3, PT, R6, 0x9, !P0 ;  /* 0x000000090600780c */ /* 0x000fe20004761670 */
[-C--:B------:R-:W-:Y:S01]  /*7060*/  FMUL R136, R136, R14.reuse ;  /* 0x0000000e88887220 */ /* 0x080fe20000400000 */
[----:B------:R-:W-:Y:S01]  /*7070*/  F2FP.SATFINITE.E5M2.F32.PACK_AB_MERGE_C R145, RZ, R145, RZ ;  /* 0x00000091ff91723e */ /* 0x000fe200048060ff */
[-C--:B------:R-:W-:Y:S01]  /*7080*/  FMUL R139, R139, R14.reuse ;  /* 0x0000000e8b8b7220 */ /* 0x080fe20000400000 */
[----:B------:R-:W-:Y:S01]  /*7090*/  F2FP.SATFINITE.E5M2.F32.PACK_AB_MERGE_C R143, RZ, R143, RZ ;  /* 0x0000008fff8f723e */ /* 0x000fe200048060ff */
[----:B------:R1:W-:Y:S01]  /*70a0*/  @!P4 STG.E.U8 desc[UR20][R18.64+0x1], R25 ;  /* 0x000001191200c986 */ /* 0x0003e2000c101114 */
[----:B------:R-:W-:Y:S01]  /*70b0*/  ISETP.LT.OR P4, PT, R6, 0xa, !P0 ;  /* 0x0000000a0600780c */ /* 0x000fe20004781670 */
[----:B------:R-:W-:Y:S01]  /*70c0*/  FMUL R134, R134, R14 ;  /* 0x0000000e86867220 */ /* 0x000fe20000400000 */
[----:B0-----:R-:W-:Y:S01]  /*70d0*/  F2FP.SATFINITE.E5M2.F32.PACK_AB_MERGE_C R5, RZ, R142, RZ ;  /* 0x0000008eff05723e */ /* 0x001fe200048060ff */
[----:B------:R-:W-:Y:S01]  /*70e0*/  @!P5 STG.E.U8 desc[UR20][R20.64+0x8], R147 ;  /* 0x000008931400d986 */ /* 0x000fe2000c101114 */
[C---:B------:R-:W-:Y:S01]  /*70f0*/  ISETP.LT.OR P5, PT, R6.reuse, 0x11, !P1 ;  /* 0x000000110600780c */ /* 0x040fe20004fa1670 */
[-C--:B------:R-:W-:Y:S01]  /*7100*/  FMUL R137, R137, R14.reuse ;  /* 0x0000000e89897220 */ /* 0x080fe20000400000 */
[----:B------:R-:W-:Y:S01]  /*7110*/  F2FP.SATFINITE.E5M2.F32.PACK_AB_MERGE_C R141, RZ, R141, RZ ;  /* 0x0000008dff8d723e */ /* 0x000fe200048060ff */
[----:B------:R0:W-:Y:S01]  /*7120*/  @!P6 STG.E.U8 desc[UR20][R20.64+0x9], R5 ;  /* 0x000009051400e986 */ /* 0x0001e2000c101114 */
[----:B------:R-:W-:Y:S01]  /*7130*/  ISETP.LT.OR P6, PT, R6, 0x12, !P1 ;  /* 0x000000120600780c */ /* 0x000fe20004fc1670 */
[----:B------:R-:W-:Y:S01]  /*7140*/  FMUL R132, R132, R14 ;  /* 0x0000000e84847220 */ /* 0x000fe20000400000 */
[----:B------:R-:W-:Y:S01]  /*7150*/  F2FP.SATFINITE.E5M2.F32.PACK_AB_MERGE_C R139, RZ, R139, RZ ;  /* 0x0000008bff8b723e */ /* 0x000fe200048060ff */
[----:B------:R-:W-:Y:S01]  /*7160*/  @!P3 STG.E.U8 desc[UR20][R18.64+0x8], R145 ;  /* 0x000008911200b986 */ /* 0x000fe2000c101114 */
[----:B-1----:R-:W-:Y:S01]  /*7170*/  F2FP.SATFINITE.E5M2.F32.PACK_AB_MERGE_C R25, RZ, R140, RZ ;  /* 0x0000008cff19723e */ /* 0x002fe200048060ff */
[-C--:B------:R-:W-:Y:S01]  /*7180*/  FMUL R135, R135, R14.reuse ;  /* 0x0000000e87877220 */ /* 0x080fe20000400000 */
[----:B------:R-:W-:Y:S01]  /*7190*/  ISETP.LT.OR P3, PT, R6, 0x11, !P0 ;  /* 0x000000110600780c */ /* 0x000fe20004761670 */
[-C--:B------:R-:W-:Y:S01]  /*71a0*/  FMUL R130, R130, R14.reuse ;  /* 0x0000000e82827220 */ /* 0x080fe20000400000 */
[----:B------:R-:W-:Y:S01]  /*71b0*/  F2FP.SATFINITE.E5M2.F32.PACK_AB_MERGE_C R137, RZ, R137, RZ ;  /* 0x00000089ff89723e */ /* 0x000fe200048060ff */
[----:B------:R1:W-:Y:S01]  /*71c0*/  @!P4 STG.E.U8 desc[UR20][R18.64+0x9], R25 ;  /* 0x000009191200c986 */ /* 0x0003e2000c101114 */
[C---:B------:R-:W-:Y:S01]  /*71d0*/  ISETP.LT.OR P4, PT, R6.reuse, 0x12, !P0 ;  /* 0x000000120600780c */ /* 0x040fe20004781670 */
[----:B------:R-:W-:Y:S01]  /*71e0*/  FMUL R133, R133, R14 ;  /* 0x0000000e85857220 */ /* 0x000fe20000400000 */
[----:B0-----:R-:W-:Y:S01]  /*71f0*/  F2FP.SATFINITE.E5M2.F32.PACK_AB_MERGE_C R5, RZ, R138, RZ ;  /* 0x0000008aff05723e */ /* 0x001fe200048060ff */
[----:B------:R-:W-:Y:S01]  /*7200*/  @!P5 STG.E.U8 desc[UR20][R20.64+0x10], R143 ;  /* 0x0000108f1400d986 */ /* 0x000fe2000c101114 */
[----:B------:R-:W-:Y:S01]  /*7210*/  ISETP.LT.OR P5, PT, R6, 0x19, !P1 ;  /* 0x000000190600780c */ /* 0x000fe20004fa1670 */
[-C--:B------:R-:W-:Y:S01]  /*7220*/  FMUL R128, R128, R14.reuse ;  /* 0x0000000e80807220 */ /* 0x080fe20000400000 */
[----:B------:R-:W-:Y:S01]  /*7230*/  F2FP.SATFINITE.E5M2.F32.PACK_AB_MERGE_C R135, RZ, R135, RZ ;  /* 0x00000087ff87723e */ /* 0x000fe200048060ff */
[----:B------:R0:W-:Y:S01]  /*7240*/  @!P6 STG.E.U8 desc[UR20][R20.64+0x11], R5 ;  /* 0x000011051400e986 */ /* 0x0001e2000c101114 */
[----:B------:R-:W-:Y:S01]  /*7250*/  ISETP.LT.OR P6, PT, R6, 0x1a, !P1 ;  /* 0x0000001a0600780c */ /* 0x000fe20004fc1670 */
[-C--:B------:R-:W-:Y:S01]  /*7260*/  FMUL R131, R131, R14.reuse ;  /* 0x0000000e83837220 */ /* 0x080fe20000400000 */
[----:B------:R-:W-:Y:S01]  /*7270*/  FMUL R126, R126, R14 ;  /* 0x0000000e7e7e7220 */ /* 0x000fe20000400000 */
[----:B-1----:R-:W-:Y:S01]  /*7280*/  F2FP.SATFINITE.E5M2.F32.PACK_AB_MERGE_C R25, RZ, R136, RZ ;  /* 0x00000088ff19723e */ /* 0x002fe200048060ff */
[----:B------:R-:W-:Y:S01]  /*7290*/  @!P3 STG.E.U8 desc[UR20][R18.64+0x10], R141 ;  /* 0x0000108d1200b986 */ /* 0x000fe2000c101114 */
[C---:B------:R-:W-:Y:S01]  /*72a0*/  ISETP.LT.OR P3, PT, R6.reuse, 0x19, !P0 ;  /* 0x000000190600780c */ /* 0x040fe20004761670 */
        /* <DEDUP_REMOVED lines=37> */
[-C--:B------:R-:W-:Y:S01]  /*7500*/  FMUL R114, R114, R14.reuse ;  /* 0x0000000e72727220 */ /* 0x080fe20000400000 */
        /* <DEDUP_REMOVED lines=81> */
[C---:B------:R-:W-:Y:S01]  /*7a20*/  ISETP.LT.OR P6, PT, R6.reuse, 0x52, !P1 ;  /* 0x000000520600780c */ /* 0x040fe20004fc1670 */
        /* <DEDUP_REMOVED lines=22> */
[----:B------:R-:W-:-:S02]  /*7b90*/  ISETP.LT.OR P3, PT, R6, 0x59, !P0 ;  /* 0x000000590600780c */ /* 0x000fc40004761670 */
[----:B------:R-:W-:Y:S01]  /*7ba0*/  F2FP.SATFINITE.E5M2.F32.PACK_AB_MERGE_C R93, RZ, R93, RZ ;  /* 0x0000005dff5d723e */ /* 0x000fe200048060ff */
[----:B------:R1:W-:Y:S01]  /*7bb0*/  @!P4 STG.E.U8 desc[UR20][R18.64+0x51], R25 ;  /* 0x000051191200c986 */ /* 0x0003e2000c101114 */
[C---:B------:R-:W-:Y:S02]  /*7bc0*/  ISETP.LT.OR P4, PT, R6.reuse, 0x5a, !P0 ;  /* 0x0000005a0600780c */ /* 0x040fe40004781670 */
[----:B0-----:R-:W-:Y:S01]  /*7bd0*/  F2FP.SATFINITE.E5M2.F32.PACK_AB_MERGE_C R5, RZ, R102, RZ ;  /* 0x00000066ff05723e */ /* 0x001fe200048060ff */
[----:B------:R-:W-:Y:S01]  /*7be0*/  @!P5 STG.E.U8 desc[UR20][R20.64+0x58], R107 ;  /* 0x0000586b1400d986 */ /* 0x000fe2000c101114 */
[C---:B------:R-:W-:Y:S02]  /*7bf0*/  ISETP.LT.OR P5, PT, R6.reuse, 0x61, !P1 ;  /* 0x000000610600780c */ /* 0x040fe40004fa1670 */
[----:B------:R-:W-:Y:S01]  /*7c00*/  F2FP.SATFINITE.E5M2.F32.PACK_AB_MERGE_C R23, RZ, R23, RZ ;  /* 0x00000017ff17723e */ /* 0x000fe200048060ff */
[----:B------:R0:W-:Y:S01]  /*7c10*/  @!P6 STG.E.U8 desc[UR20][R20.64+0x59], R5 ;  /* 0x000059051400e986 */ /* 0x0001e2000c101114 */
[----:B------:R-:W-:-:S02]  /*7c20*/  ISETP.LT.OR P6, PT, R6, 0x62, !P1 ;  /* 0x000000620600780c */ /* 0x000fc40004fc1670 */
[----:B------:R-:W-:Y:S01]  /*7c30*/  F2FP.SATFINITE.E5M2.F32.PACK_AB_MERGE_C R89, RZ, R89, RZ ;  /* 0x00000059ff59723e */ /* 0x000fe200048060ff */
[----:B------:R-:W-:Y:S01]  /*7c40*/  @!P3 STG.E.U8 desc[UR20][R18.64+0x58], R105 ;  /* 0x000058691200b986 */ /* 0x000fe2000c101114 */
[----:B-1----:R-:W-:Y:S02]  /*7c50*/  F2FP.SATFINITE.E5M2.F32.PACK_AB_MERGE_C R25, RZ, R100, RZ ;  /* 0x00000064ff19723e */ /* 0x002fe400048060ff */
[C---:B------:R-:W-:Y:S02]  /*7c60*/  ISETP.LT.OR P3, PT, R6.reuse, 0x61, !P0 ;  /* 0x000000610600780c */ /* 0x040fe40004761670 */
[----:B------:R-:W-:Y:S01]  /*7c70*/  F2FP.SATFINITE.E5M2.F32.PACK_AB_MERGE_C R27, RZ, R88, RZ ;  /* 0x00000058ff1b723e */ /* 0x000fe200048060ff */
[----:B------:R1:W-:Y:S01]  /*7c80*/  @!P4 STG.E.U8 desc[UR20][R18.64+0x59], R25 ;  /* 0x000059191200c986 */ /* 0x0003e2000c101114 */
[C---:B------:R-:W-:Y:S02]  /*7c90*/  ISETP.LT.OR P4, PT, R6.reuse, 0x62, !P0 ;  /* 0x000000620600780c */ /* 0x040fe40004781670 */
[----:B0-----:R-:W-:Y:S01]  /*7ca0*/  F2FP.SATFINITE.E5M2.F32.PACK_AB_MERGE_C R5, RZ, R98, RZ ;  /* 0x00000062ff05723e */ /* 0x001fe200048060ff */
[----:B------:R-:W-:Y:S01]  /*7cb0*/  @!P5 STG.E.U8 desc[UR20][R20.64+0x60], R101 ;  /* 0x000060651400d986 */ /* 0x000fe2000c101114 */
[----:B------:R-:W-:-:S03]  /*7cc0*/  ISETP.LT.OR P5, PT, R6, 0x69, !P1 ;  /* 0x000000690600780c */ /* 0x000fc60004fa1670 */
[----:B------:R0:W-:Y:S01]  /*7cd0*/  @!P6 STG.E.U8 desc[UR20][R20.64+0x61], R5 ;  /* 0x000061051400e986 */ /* 0x0001e2000c101114 */
[C---:B------:R-:W-:Y:S02]  /*7ce0*/  ISETP.LT.OR P6, PT, R6.reuse, 0x6a, !P1 ;  /* 0x0000006a0600780c */ /* 0x040fe40004fc1670 */
[----:B-1----:R-:W-:Y:S01]  /*7cf0*/  F2FP.SATFINITE.E5M2.F32.PACK_AB_MERGE_C R25, RZ, R96, RZ ;  /* 0x00000060ff19723e */ /* 0x002fe200048060ff */
[----:B------:R-:W-:Y:S01]  /*7d00*/  @!P3 STG.E.U8 desc[UR20][R18.64+0x60], R103 ;  /* 0x000060671200b986 */ /* 0x000fe2000c101114 */
[----:B------:R-:W-:-:S03]  /*7d10*/  ISETP.LT.OR P3, PT, R6, 0x69, !P0 ;  /* 0x000000690600780c */ /* 0x000fc60004761670 */
        /* <DEDUP_REMOVED lines=12> */
[C---:B------:R-:W-:Y:S01]  /*7de0*/  ISETP.LT.OR P1, PT, R6.reuse, 0x7a, !P1 ;  /* 0x0000007a0600780c */ /* 0x040fe20004f21670 */
[----:B------:R2:W-:Y:S01]  /*7df0*/  @!P5 STG.E.U8 desc[UR20][R20.64+0x70], R95 ;  /* 0x0000705f1400d986 */ /* 0x0005e2000c101114 */
[C---:B------:R-:W-:Y:S02]  /*7e00*/  ISETP.LT.OR P5, PT, R6.reuse, 0x72, !P0 ;  /* 0x000000720600780c */ /* 0x040fe400047a1670 */
[----:B0-----:R-:W-:Y:S01]  /*7e10*/  F2FP.SATFINITE.E5M2.F32.PACK_AB_MERGE_C R5, RZ, R90, RZ ;  /* 0x0000005aff05723e */ /* 0x001fe200048060ff */
[----:B------:R2:W-:Y:S01]  /*7e20*/  @!P6 STG.E.U8 desc[UR20][R20.64+0x71], R91 ;  /* 0x0000715b1400e986 */ /* 0x0005e2000c101114 */
[C---:B------:R-:W-:Y:S02]  /*7e30*/  ISETP.LT.OR P6, PT, R6.reuse, 0x79, !P0 ;  /* 0x000000790600780c */ /* 0x040fe400047c1670 */
[----:B------:R-:W-:Y:S01]  /*7e40*/  ISETP.LT.OR P0, PT, R6, 0x7a, !P0 ;  /* 0x0000007a0600780c */ /* 0x000fe20004701670 */
[----:B------:R2:W-:Y:S01]  /*7e50*/  @!P3 STG.E.U8 desc[UR20][R18.64+0x70], R93 ;  /* 0x0000705d1200b986 */ /* 0x0005e2000c101114 */
[----:B-1----:R-:W-:-:S05]  /*7e60*/  F2FP.SATFINITE.E5M2.F32.PACK_AB_MERGE_C R25, RZ, R22, RZ ;  /* 0x00000016ff19723e */ /* 0x002fca00048060ff */
[----:B------:R2:W-:Y:S04]  /*7e70*/  @!P5 STG.E.U8 desc[UR20][R18.64+0x71], R5 ;  /* 0x000071051200d986 */ /* 0x0005e8000c101114 */
[----:B------:R2:W-:Y:S04]  /*7e80*/  @!P4 STG.E.U8 desc[UR20][R20.64+0x78], R23 ;  /* 0x000078171400c986 */ /* 0x0005e8000c101114 */
[----:B------:R2:W-:Y:S04]  /*7e90*/  @!P1 STG.E.U8 desc[UR20][R20.64+0x79], R25 ;  /* 0x0000791914009986 */ /* 0x0005e8000c101114 */
[----:B------:R2:W-:Y:S04]  /*7ea0*/  @!P6 STG.E.U8 desc[UR20][R18.64+0x78], R89 ;  /* 0x000078591200e986 */ /* 0x0005e8000c101114 */
[----:B------:R2:W-:Y:S02]  /*7eb0*/  @!P0 STG.E.U8 desc[UR20][R18.64+0x79], R27 ;  /* 0x0000791b12008986 */ /* 0x0005e4000c101114 */
.L_x_172:
[----:B------:R-:W-:Y:S05]  /*7ec0*/  BSYNC B0 ;  /* 0x0000000000007941 */ /* 0x000fea0003800000 */
.L_x_42:
[C---:B------:R-:W-:Y:S01]  /*7ed0*/  LEA R2, P0, R8.reuse, R2, 0x1 ;  /* 0x0000000208027211 */ /* 0x040fe200078008ff */
[----:B------:R-:W-:Y:S01]  /*7ee0*/  ULDC.64 UR6, c[0x0][0x650] ;  /* 0x0001940000067ab9 */ /* 0x000fe20000000a00 */
[----:B-----5:R-:W-:Y:S01]  /*7ef0*/  IMAD.U32 R4, RZ, RZ, UR12 ;  /* 0x0000000cff047e24 */ /* 0x020fe2000f8e00ff */
[----:B0-2---:R-:W-:Y:S01]  /*7f00*/  PRMT R18, RZ, 0x7610, R18 ;  /* 0x00007610ff127816 */ /* 0x005fe20000000012 */
[----:B------:R-:W-:Y:S01]  /*7f10*/  IMAD.MOV.U32 R6, RZ, RZ, -0x1 ;  /* 0xffffffffff067424 */ /* 0x000fe200078e00ff */
[----:B------:R-:W-:Y:S01]  /*7f20*/  LEA.HI.X R3, R8, R3, R0, 0x1, P0 ;  /* 0x0000000308037211 */ /* 0x000fe200000f0c00 */
[----:B------:R0:W-:Y:S01]  /*7f30*/  SYNCS.ARRIVE.TRANS64.A1T0 RZ, [R4+UR22], RZ ;  /* 0x000000ff04ff79a7 */ /* 0x0001e20008100016 */
[----:B------:R-:W-:Y:S01]  /*7f40*/  ISETP.GE.U32.AND P0, PT, R2, UR6, PT ;  /* 0x0000000602007c0c */ /* 0x000fe2000bf06070 */
[----:B------:R-:W-:-:S03]  /*7f50*/  IMAD.MOV.U32 R5, RZ, RZ, -0x1 ;  /* 0xffffffffff057424 */ /* 0x000fc600078e00ff */
[----:B------:R-:W-:Y:S01]  /*7f60*/  ISETP.GE.U32.AND.EX P0, PT, R3, UR7, PT, P0 ;  /* 0x0000000703007c0c */ /* 0x000fe2000bf06100 */
[----:B0-----:R-:W-:-:S12]  /*7f70*/  IMAD.MOV.U32 R4, RZ, RZ, -0x1 ;  /* 0xffffffffff047424 */ /* 0x001fd800078e00ff */
[----:B------:R-:W-:Y:S05]  /*7f80*/  @P0 BRA `(.L_x_173) ;  /* 0x0000000400600947 */ /* 0x000fea0003800000 */
[----:B------:R-:W0:Y:S01]  /*7f90*/  S2R R28, SR_CTAID.X ;  /* 0x00000000001c7919 */ /* 0x000e220000002500 */
[----:B------:R-:W2:Y:S01]  /*7fa0*/  LDC.64 R22, c[0x0][0x628] ;  /* 0x00018a00ff167b82 */ /* 0x000ea20000000a00 */
[----:B------:R-:W-:Y:S01]  /*7fb0*/  ULDC UR6, c[0x0][0x150] ;  /* 0x0000540000067ab9 */ /* 0x000fe20000000800 */
[----:B-1--4-:R-:W-:Y:S01]  /*7fc0*/  IMAD.MOV.U32 R20, RZ, RZ, R2 ;  /* 0x000000ffff147224 */ /* 0x012fe200078e0002 */
[----:B------:R-:W1:Y:S01]  /*7fd0*/  S2R R30, SR_CTAID.Y ;  /* 0x00000000001e7919 */ /* 0x000e620000002600 */
[----:B------:R-:W-:-:S04]  /*7fe0*/  IMAD.MOV.U32 R21, RZ, RZ, R3 ;  /* 0x000000ffff157224 */ /* 0x000fc800078e0003 */
[----:B------:R-:W4:Y:S08]  /*7ff0*/  LDC R31, c[0x0][0x144] ;  /* 0x00005100ff1f7b82 */ /* 0x000f300000000800 */
[----:B------:R-:W1:Y:S08]  /*8000*/  LDC R6, c[0x0][0x630] ;  /* 0x00018c00ff067b82 */ /* 0x000e700000000800 */
[----:B------:R-:W1:Y:S01]  /*8010*/  LDC.64 R26, c[0x0][0x620] ;  /* 0x00018800ff1a7b82 */ /* 0x000e620000000a00 */
[----:B--2---:R-:W-:-:S04]  /*8020*/  ISETP.NE.U32.AND P0, PT, R22, RZ, PT ;  /* 0x000000ff1600720c */ /* 0x004fc80003f05070 */
[----:B------:R-:W-:Y:S02]  /*8030*/  ISETP.NE.AND.EX P0, PT, R23, RZ, PT, P0 ;  /* 0x000000ff1700720c */ /* 0x000fe40003f05300 */
[----:B0-----:R-:W-:-:S05]  /*8040*/  I2FP.F32.U32 R4, R28 ;  /* 0x0000001c00047245 */ /* 0x001fca0000201000 */
[----:B------:R-:W-:-:S04]  /*8050*/  FMUL R4, R4, UR6 ;  /* 0x0000000604047c20 */ /* 0x000fc80008400000 */
[----:B------:R0:W2:Y:S02]  /*8060*/  F2I.U32.TRUNC.NTZ R29, R4 ;  /* 0x00000004001d7305 */ /* 0x0000a4000020f000 */
[----:B----4-:R-:W-:Y:S05]  /*8070*/  @!P0 BRA `(.L_x_174) ;  /* 0x0000000000288947 */ /* 0x010fea0003800000 */
[----:B------:R-:W4:Y:S02]  /*8080*/  LDC R5, c[0x0][0x634] ;  /* 0x00018d00ff057b82 */ /* 0x000f240000000800 */
[----:B----4-:R-:W-:-:S05]  /*8090*/  IADD3 R21, P0, R2, R5, RZ ;  /* 0x0000000502157210 */ /* 0x010fca0007f1e0ff */
[----:B---3--:R-:W-:-:S04]  /*80a0*/  IMAD.X R25, RZ, RZ, R3, P0 ;  /* 0x000000ffff197224 */ /* 0x008fc800000e0603 */
[----:B0-----:R-:W-:-:S04]  /*80b0*/  IMAD.WIDE.U32 R4, R25, R22, RZ ;  /* 0x0000001619047225 */ /* 0x001fc800078e00ff */
[----:B------:R-:W-:-:S04]  /*80c0*/  IMAD.WIDE.U32 R18, P0, R21, R23, R4 ;  /* 0x0000001715127225 */ /* 0x000fc80007800004 */
[----:B------:R-:W-:-:S04]  /*80d0*/  IMAD.WIDE.U32 R4, R21, R22, RZ ;  /* 0x0000001615047225 */ /* 0x000fc800078e00ff */
[----:B------:R-:W-:Y:S01]  /*80e0*/  IMAD.X R21, RZ, RZ, RZ, P0 ;  /* 0x000000ffff157224 */ /* 0x000fe200000e06ff */
[----:B------:R-:W-:Y:S01]  /*80f0*/  IADD3 RZ, P0, R5, R18, RZ ;  /* 0x0000001205ff7210 */ /* 0x000fe20007f1e0ff */
[----:B------:R-:W-:-:S04]  /*8100*/  IMAD.MOV.U32 R20, RZ, RZ, R19 ;  /* 0x000000ffff147224 */ /* 0x000fc800078e0013 */
[----:B------:R-:W-:-:S08]  /*8110*/  IMAD.WIDE.U32.X R20, R25, R23, R20, P0 ;  /* 0x0000001719147225 */ /* 0x000fd000000e0414 */
.L_x_174:
[-CC-:B-1-3--:R-:W-:Y:S01]  /*8120*/  SHF.R.U64 R24, R20, R6.reuse, R21.reuse ;  /* 0x0000000614187219 */ /* 0x18afe20000001215 */
[----:B------:R-:W1:Y:S01]  /*8130*/  LDC.64 R34, c[0x0][0x640] ;  /* 0x00019000ff227b82 */ /* 0x000e620000000a00 */
[----:B0-----:R-:W-:Y:S01]  /*8140*/  SHF.R.U32.HI R4, RZ, R6, R21 ;  /* 0x00000006ff047219 */ /* 0x001fe20000011615 */
[----:B--2---:R-:W-:Y:S01]  /*8150*/  IMAD.MOV R29, RZ, RZ, -R29 ;  /* 0x000000ffff1d7224 */ /* 0x004fe200078e0a1d */
[----:B------:R-:W-:Y:S01]  /*8160*/  IADD3 R19, P0, RZ, -R24, RZ ;  /* 0x80000018ff137210 */ /* 0x000fe20007f1e0ff */
[----:B------:R-:W-:Y:S01]  /*8170*/  ULDC UR6, c[0x0][0x154] ;  /* 0x0000550000067ab9 */ /* 0x000fe20000000800 */
[----:B------:R-:W-:Y:S02]  /*8180*/  IMAD.MOV.U32 R21, RZ, RZ, 0x1 ;  /* 0x00000001ff157424 */ /* 0x000fe400078e00ff */
[----:B------:R-:W-:Y:S01]  /*8190*/  IMAD R29, R31, R29, R28 ;  /* 0x0000001d1f1d7224 */ /* 0x000fe200078e021c */
[----:B------:R-:W0:Y:S01]  /*81a0*/  LDC R18, c[0x0][0x618] ;  /* 0x00018600ff127b82 */ /* 0x000e220000000800 */
[----:B------:R-:W-:-:S04]  /*81b0*/  IMAD.X R5, RZ, RZ, ~R4, P0 ;  /* 0x000000ffff057224 */ /* 0x000fc800000e0e04 */
[-C--:B------:R-:W-:Y:S02]  /*81c0*/  IMAD R6, R5, R26.reuse, RZ ;  /* 0x0000001a05067224 */ /* 0x080fe400078e02ff */
[C---:B------:R-:W-:Y:S01]  /*81d0*/  IMAD.WIDE.U32 R4, R19.reuse, R26, R2 ;  /* 0x0000001a13047225 */ /* 0x040fe200078e0002 */
[----:B------:R-:W2:Y:S03]  /*81e0*/  LDC R20, c[0x0][0x608] ;  /* 0x00018200ff147b82 */ /* 0x000ea60000000800 */
[----:B------:R-:W-:Y:S01]  /*81f0*/  IMAD R19, R19, R27, R6 ;  /* 0x0000001b13137224 */ /* 0x000fe200078e0206 */
[----:B------:R-:W-:-:S03]  /*8200*/  I2FP.F32.U32 R6, R30 ;  /* 0x0000001e00067245 */ /* 0x000fc60000201000 */
[----:B------:R-:W-:Y:S01]  /*8210*/  IMAD.IADD R5, R5, 0x1, R19 ;  /* 0x0000000105057824 */ /* 0x000fe200078e0213 */
[----:B------:R-:W3:Y:S01]  /*8220*/  LDC R32, c[0x0][0x658] ;  /* 0x00019600ff207b82 */ /* 0x000ee20000000800 */
[----:B-1----:R-:W-:Y:S01]  /*8230*/  ISETP.NE.U32.AND P0, PT, R34, RZ, PT ;  /* 0x000000ff2200720c */ /* 0x002fe20003f05070 */
[----:B------:R-:W-:-:S03]  /*8240*/  IMAD.MOV.U32 R19, RZ, RZ, -0x1 ;  /* 0xffffffffff137424 */ /* 0x000fc600078e00ff */
[----:B------:R-:W-:-:S03]  /*8250*/  ISETP.NE.AND.EX P0, PT, R35, RZ, PT, P0 ;  /* 0x000000ff2300720c */ /* 0x000fc60003f05300 */
[----:B------:R-:W1:Y:S01]  /*8260*/  LDC R27, c[0x0][0x148] ;  /* 0x00005200ff1b7b82 */ /* 0x000e620000000800 */
[-CC-:B0-----:R-:W-:Y:S02]  /*8270*/  SHF.R.U64 R22, R4, R18.reuse, R5.reuse ;  /* 0x0000001204167219 */ /* 0x181fe40000001205 */
[----:B------:R-:W-:Y:S01]  /*8280*/  SHF.R.U32.HI R5, RZ, R18, R5 ;  /* 0x00000012ff057219 */ /* 0x000fe20000011605 */
[----:B------:R-:W-:-:S04]  /*8290*/  FMUL R18, R6, UR6 ;  /* 0x0000000606127c20 */ /* 0x000fc80008400000 */
[----:B------:R-:W0:Y:S01]  /*82a0*/  LDC R28, c[0x0][0x600] ;  /* 0x00018000ff1c7b82 */ /* 0x000e220000000800 */
[----:B------:R4:W0:Y:S01]  /*82b0*/  F2I.U32.TRUNC.NTZ R25, R18 ;  /* 0x0000001200197305 */ /* 0x000822000020f000 */
[-CC-:B--2---:R-:W-:Y:S02]  /*82c0*/  SHF.R.U64 R6, R22, R20.reuse, R5.reuse ;  /* 0x0000001416067219 */ /* 0x184fe40000001205 */
[----:B------:R-:W-:-:S04]  /*82d0*/  SHF.R.U32.HI R5, RZ, R20, R5 ;  /* 0x00000014ff057219 */ /* 0x000fc80000011605 */
[----:B------:R-:W2:Y:S01]  /*82e0*/  LDC R33, c[0x0][0x648] ;  /* 0x00019200ff217b82 */ /* 0x000ea20000000800 */
[-CC-:B---3--:R-:W-:Y:S02]  /*82f0*/  SHF.R.U64 R26, R6, R32.reuse, R5.reuse ;  /* 0x00000020061a7219 */ /* 0x188fe40000001205 */
[-C--:B------:R-:W-:Y:S02]  /*8300*/  SHF.L.U32 R19, R19, R32.reuse, RZ ;  /* 0x0000002013137219 */ /* 0x080fe400000006ff */
[-C--:B------:R-:W-:Y:S01]  /*8310*/  SHF.R.U32.HI R5, RZ, R32.reuse, R5 ;  /* 0x00000020ff057219 */ /* 0x080fe20000011605 */
[----:B------:R-:W-:Y:S01]  /*8320*/  IMAD.MOV.U32 R4, RZ, RZ, R26 ;  /* 0x000000ffff047224 */ /* 0x000fe200078e001a */
[----:B------:R-:W-:Y:S01]  /*8330*/  SHF.L.U32 R32, R21, R32, RZ ;  /* 0x0000002015207219 */ /* 0x000fe200000006ff */
[----:B------:R-:W3:Y:S01]  /*8340*/  LDC R36, c[0x0][0x638] ;  /* 0x00018e00ff247b82 */ /* 0x000ee20000000800 */
[----:B------:R-:W-:-:S07]  /*8350*/  LOP3.LUT R31, RZ, R19, RZ, 0x33, !PT ;  /* 0x00000013ff1f7212 */ /* 0x000fce00078e33ff */
[----:B------:R-:W0:Y:S01]  /*8360*/  LDC R37, c[0x0][0x610] ;  /* 0x00018400ff257b82 */ /* 0x000e220000000800 */
[----:B----4-:R-:W-:Y:S05]  /*8370*/  @!P0 BRA `(.L_x_175) ;  /* 0x0000000000288947 */ /* 0x010fea0003800000 */
[----:B------:R-:W4:Y:S02]  /*8380*/  LDC R21, c[0x0][0x64c] ;  /* 0x00019300ff157b82 */ /* 0x000f240000000800 */
[----:B----4-:R-:W-:-:S05]  /*8390*/  IADD3 R21, P0, R26, R21, RZ ;  /* 0x000000151a157210 */ /* 0x010fca0007f1e0ff */
        /* <DEDUP_REMOVED lines=8> */
.L_x_175:
[----:B--2---:R-:W-:Y:S01]  /*8420*/  SHF.R.U64 R4, R4, R33, R5 ;  /* 0x0000002104047219 */ /* 0x004fe20000001205 */
[----:B0-----:R-:W-:Y:S01]  /*8430*/  VIADD R21, R28, 0xffffffff ;  /* 0xffffffff1c157836 */ /* 0x001fe20000000000 */
[----:B------:R-:W-:Y:S01]  /*8440*/  LOP3.LUT R19, R6, R31, RZ, 0xc0, !PT ;  /* 0x0000001f06137212 */ /* 0x000fe200078ec0ff */
[----:B------:R-:W-:Y:S02]  /*8450*/  IMAD.MOV R25, RZ, RZ, -R25 ;  /* 0x000000ffff197224 */ /* 0x000fe400078e0a19 */
[----:B------:R-:W-:Y:S02]  /*8460*/  IMAD.MOV R5, RZ, RZ, -R4 ;  /* 0x000000ffff057224 */ /* 0x000fe400078e0a04 */
[----:B------:R-:W-:Y:S01]  /*8470*/  IMAD R6, R32, R4, R19 ;  /* 0x0000000420067224 */ /* 0x000fe200078e0213 */
[----:B------:R-:W-:Y:S01]  /*8480*/  LOP3.LUT R19, R22, R21, RZ, 0xc0, !PT ;  /* 0x0000001516137212 */ /* 0x000fe200078ec0ff */
[----:B-1----:R-:W-:Y:S02]  /*8490*/  @P2 IMAD R29, R27, R25, R30 ;  /* 0x000000191b1d2224 */ /* 0x002fe400078e021e */
[----:B---3--:R-:W-:-:S02]  /*84a0*/  IMAD R4, R5, R36, R26 ;  /* 0x0000002405047224 */ /* 0x008fc400078e021a */
[----:B------:R-:W-:Y:S02]  /*84b0*/  IMAD R6, R6, R37, R29 ;  /* 0x0000002506067224 */ /* 0x000fe400078e021d */
[----:B------:R-:W-:Y:S02]  /*84c0*/  IMAD R19, R4, R28, R19 ;  /* 0x0000001c04137224 */ /* 0x000fe400078e0213 */
[----:B------:R-:W-:Y:S02]  /*84d0*/  IMAD.MOV.U32 R18, RZ, RZ, 0x1 ;  /* 0x00000001ff127424 */ /* 0x000fe400078e00ff */
[----:B------:R-:W-:Y:S01]  /*84e0*/  IMAD.MOV.U32 R4, RZ, RZ, R24 ;  /* 0x000000ffff047224 */ /* 0x000fe200078e0018 */
[----:B------:R-:W-:Y:S02]  /*84f0*/  SEL R5, R19, R6, !P2 ;  /* 0x0000000613057207 */ /* 0x000fe40005000000 */
[----:B------:R-:W-:-:S07]  /*8500*/  SEL R6, R6, R19, !P2 ;  /* 0x0000001306067207 */ /* 0x000fce0005000000 */
.L_x_173:
[----:B------:R-:W-:Y:S02]  /*8510*/  LOP3.LUT P0, RZ, R18, 0xff, RZ, 0xc0, !PT ;  /* 0x000000ff12ff7812 */ /* 0x000fe4000780c0ff */
[----:B------:R-:W-:-:S11]  /*8520*/  LOP3.LUT R150, R150, 0x1, RZ, 0x3c, !PT ;  /* 0x0000000196967812 */ /* 0x000fd600078e3cff */
[----:B------:R-:W-:Y:S05]  /*8530*/  @P0 BRA `(.L_x_176) ;  /* 0xffffff9400540947 */ /* 0x000fea000383ffff */
[----:B------:R-:W-:Y:S05]  /*8540*/  EXIT ;  /* 0x000000000000794d */ /* 0x000fea0003800000 */
.L_x_18:
[----:B------:R-:W-:-:S08]  /*8550*/  ISETP.NE.AND P0, PT, R18, RZ, PT ;  /* 0x000000ff1200720c */ /* 0x000fd00003f05270 */
[----:B--23-5:R-:W0:-:S00]  /*8560*/  USETMAXREG.DEALLOC.CTAPOOL 0x28 ;  /* 0x00000028000079c8 */ /* 0x02ce0000080e0500 */
[----:B------:R-:W-:Y:S05]  /*8570*/  @P0 EXIT ;  /* 0x000000000000094d */ /* 0x000fea0003800000 */
[----:B0-----:R-:W-:Y:S01]  /*8580*/  LOP3.LUT P0, RZ, R20, 0xff, RZ, 0xc0, !PT ;  /* 0x000000ff14ff7812 */ /* 0x001fe2000780c0ff */
[----:B------:R-:W-:Y:S02]  /*8590*/  IMAD.MOV.U32 R12, RZ, RZ, 0x1 ;  /* 0x00000001ff0c7424 */ /* 0x000fe400078e00ff */
[----:B------:R-:W-:-:S10]  /*85a0*/  IMAD.MOV.U32 R13, RZ, RZ, RZ ;  /* 0x000000ffff0d7224 */ /* 0x000fd400078e00ff */
[----:B------:R-:W-:Y:S05]  /*85b0*/  @!P0 BRA `(.L_x_177) ;  /* 0x0000000c00308947 */ /* 0x000fea0003800000 */
[----:B------:R-:W0:Y:S01]  /*85c0*/  S2R R17, SR_CgaCtaId ;  /* 0x0000000000117919 */ /* 0x000e220000008800 */
[----:B------:R-:W-:Y:S01]  /*85d0*/  LOP3.LUT P0, RZ, R11, 0x1f, RZ, 0xc0, !PT ;  /* 0x0000001f0bff7812 */ /* 0x000fe2000780c0ff */
[----:B------:R-:W-:Y:S01]  /*85e0*/  ULDC UR5, c[0x0][0x658] ;  /* 0x0001960000057ab9 */ /* 0x000fe20000000800 */
[----:B------:R-:W-:Y:S01]  /*85f0*/  UMOV UR6, 0xffffffff ;  /* 0xffffffff00067882 */ /* 0x000fe20000000000 */
[----:B------:R-:W-:Y:S01]  /*8600*/  BSSY B0, `(.L_x_177) ;  /* 0x00000c7000007945 */ /* 0x000fe20003800000 */
[----:B------:R-:W-:Y:S01]  /*8610*/  USHF.L.U32 UR6, UR6, UR5, URZ ;  /* 0x0000000506067299 */ /* 0x000fe2000800063f */
[C---:B------:R-:W-:Y:S01]  /*8620*/  ISETP.NE.AND P3, PT, R10.reuse, RZ, PT ;  /* 0x000000ff0a00720c */ /* 0x040fe20003f65270 */
[----:B------:R-:W-:Y:S01]  /*8630*/  IMAD.MOV.U32 R15, RZ, RZ, 0x1 ;  /* 0x00000001ff0f7424 */ /* 0x000fe200078e00ff */
[----:B------:R-:W-:Y:S01]  /*8640*/  ISETP.NE.OR P0, PT, R10, RZ, !P0 ;  /* 0x000000ff0a00720c */ /* 0x000fe20004705670 */
[----:B------:R-:W-:Y:S01]  /*8650*/  IMAD.MOV.U32 R12, RZ, RZ, 0x1 ;  /* 0x00000001ff0c7424 */ /* 0x000fe200078e00ff */
[----:B------:R-:W-:Y:S01]  /*8660*/  LOP3.LUT R14, R7, 0x2, RZ, 0xfc, !PT ;  /* 0x00000002070e7812 */ /* 0x000fe200078efcff */
[----:B------:R-:W-:Y:S01]  /*8670*/  IMAD.MOV.U32 R13, RZ, RZ, RZ ;  /* 0x000000ffff0d7224 */ /* 0x000fe200078e00ff */
[----:B------:R-:W-:Y:S01]  /*8680*/  ULDC UR4, c[0x0][0x600] ;  /* 0x0001800000047ab9 */ /* 0x000fe20000000800 */
[----:B------:R-:W-:Y:S01]  /*8690*/  UMOV UR7, 0x1 ;  /* 0x0000000100077882 */ /* 0x000fe20000000000 */
[----:B------:R-:W-:-:S02]  /*86a0*/  UIADD3 UR22, UR13, 0x1, URZ ;  /* 0x000000010d167890 */ /* 0x000fc4000fffe03f */
[----:B------:R-:W-:Y:S02]  /*86b0*/  UIADD3 UR16, UR4, -0x1, URZ ;  /* 0xffffffff04107890 */ /* 0x000fe4000fffe03f */
[----:B------:R-:W-:Y:S02]  /*86c0*/  USHF.L.U32 UR18, UR7, UR5, URZ ;  /* 0x0000000507127299 */ /* 0x000fe4000800063f */
[----:B------:R-:W-:Y:S01]  /*86d0*/  ULOP3.LUT UR17, URZ, UR6, URZ, 0x33, !UPT ;  /* 0x000000063f117292 */ /* 0x000fe2000f8e333f */
[----:B------:R-:W-:Y:S01]  /*86e0*/  ULDC.64 UR20, c[0x0][0x198] ;  /* 0x0000660000147ab9 */ /* 0x000fe20000000a00 */
[C---:B0-----:R-:W-:Y:S02]  /*86f0*/  IMAD.SHL.U32 R16, R17.reuse, 0x40, RZ ;  /* 0x0000004011107824 */ /* 0x041fe400078e00ff */
[----:B------:R-:W-:-:S03]  /*8700*/  IMAD.SHL.U32 R17, R17, 0x800, RZ ;  /* 0x0000080011117824 */ /* 0x000fc600078e00ff */
[----:B------:R-:W-:Y:S02]  /*8710*/  LOP3.LUT R16, R16, 0x40, RZ, 0xc0, !PT ;  /* 0x0000004010107812 */ /* 0x000fe400078ec0ff */
[----:B------:R-:W-:-:S07]  /*8720*/  LOP3.LUT R17, R17, 0x800, RZ, 0xc0, !PT ;  /* 0x0000080011117812 */ /* 0x000fce00078ec0ff */
.L_x_189:
[----:B------:R-:W-:-:S03]  /*8730*/  UMOV UR4, 0xffffffff ;  /* 0xffffffff00047882 */ /* 0x000fc60000000000 */
[----:B------:R-:W-:Y:S05]  /*8740*/  BRA.DIV UR4, `(.L_x_178) ;  /* 0x0000002204907947 */ /* 0x000fea000b800000 */
[----:B------:R-:W-:-:S13]  /*8750*/  ELECT P1, URZ, PT ;  /* 0x00000000003f782f */ /* 0x000fda0003820000 */
.L_x_235:
[----:B------:R-:W0:Y:S01]  /*8760*/  LDC R10, c[0x0][0x28c] ;  /* 0x0000a300ff0a7b82 */ /* 0x000e220000000800 */
[----:B------:R-:W-:Y:S01]  /*8770*/  BSSY B1, `(.L_x_179) ;  /* 0x0000039000017945 */ /* 0x000fe20003800000 */
[----:B0-----:R-:W-:-:S13]  /*8780*/  ISETP.LT.OR P1, PT, R10, 0x1, !P1 ;  /* 0x000000010a00780c */ /* 0x001fda0004f21670 */
[----:B------:R-:W-:Y:S05]  /*8790*/  @P1 BRA `(.L_x_180) ;  /* 0x0000000000d81947 */ /* 0x000fea0003800000 */
[----:B------:R-:W-:Y:S02]  /*87a0*/  IMAD R18, R5, 0x80, R16 ;  /* 0x0000008005127824 */ /* 0x000fe400078e0210 */
[----:B------:R-:W-:Y:S02]  /*87b0*/  IMAD.SHL.U32 R19, R6, 0x40, RZ ;  /* 0x0000004006137824 */ /* 0x000fe400078e00ff */
[----:B------:R-:W-:Y:S02]  /*87c0*/  IMAD.MOV.U32 R20, RZ, RZ, RZ ;  /* 0x000000ffff147224 */ /* 0x000fe400078e00ff */
[----:B------:R-:W-:Y:S02]  /*87d0*/  IMAD.U32 R22, RZ, RZ, UR22 ;  /* 0x00000016ff167e24 */ /* 0x000fe4000f8e00ff */
[----:B------:R-:W-:Y:S02]  /*87e0*/  IMAD.MOV.U32 R5, RZ, RZ, R12 ;  /* 0x000000ffff057224 */ /* 0x000fe400078e000c */
[----:B------:R-:W-:-:S07]  /*87f0*/  IMAD.MOV.U32 R6, RZ, RZ, R13 ;  /* 0x000000ffff067224 */ /* 0x000fce00078e000d */
.L_x_184:
[----:B------:R-:W0:Y:S01]  /*8800*/  S2R R11, SR_CgaCtaId ;  /* 0x00000000000b7919 */ /* 0x000e220000008800 */
[----:B------:R-:W-:-:S04]  /*8810*/  MOV R10, 0x400 ;  /* 0x00000400000a7802 */ /* 0x000fc80000000f00 */
[----:B0-----:R-:W-:Y:S02]  /*8820*/  LEA R23, R11, R10, 0x18 ;  /* 0x0000000a0b177211 */ /* 0x001fe400078ec0ff */
[----:B------:R-:W-:Y:S01]  /*8830*/  SHF.L.U32 R10, R5, 0x1f, RZ ;  /* 0x0000001f050a7819 */ /* 0x000fe200000006ff */
[----:B------:R-:W0:Y:S02]  /*8840*/  @!P3 LDC R11, c[0x0][0x500] ;  /* 0x00014000ff0bbb82 */ /* 0x000e240000000800 */
[----:B------:R-:W-:-:S04]  /*8850*/  IMAD R21, R6, 0x8, R23 ;  /* 0x0000000806157824 */ /* 0x000fc800078e0217 */
[----:B------:R-:W1:Y:S02]  /*8860*/  SYNCS.PHASECHK.TRANS64.TRYWAIT P1, [R21+URZ+0x128], R10 ;  /* 0x0001280a150075a7 */ /* 0x000e64000802017f */
[----:B-1----:R-:W-:Y:S05]  /*8870*/  @!P1 BRA `(.L_x_181) ;  /* 0x0000002000649947 */ /* 0x002fea0003800000 */
.L_x_236:
[----:B-1----:R-:W-:Y:S01]  /*8880*/  PRMT R10, R14, 0x9910, RZ ;  /* 0x000099100e0a7816 */ /* 0x002fe200000000ff */
[----:B0-----:R0:W-:Y:S03]  /*8890*/  @!P3 SYNCS.ARRIVE.TRANS64 RZ, [R21+URZ], R11 ;  /* 0x0000000b15ffb9a7 */ /* 0x0011e6000800003f */
[----:B------:R-:W-:-:S13]  /*88a0*/  ISETP.NE.AND P1, PT, R10, 0x2, PT ;  /* 0x000000020a00780c */ /* 0x000fda0003f25270 */
[----:B0-----:R-:W-:Y:S05]  /*88b0*/  @P1 BRA `(.L_x_182) ;  /* 0x0000000000041947 */ /* 0x001fea0003800000 */
[----:B------:R-:W-:Y:S01]  /*88c0*/  BPT.TRAP 0x1 ;  /* 0x000000040000795c */ /* 0x000fe20000300000 */
.L_x_182:
[----:B------:R-:W-:Y:S05]  /*88d0*/  @P0 BRA `(.L_x_183) ;  /* 0x0000000000040947 */ /* 0x000fea0003800000 */
[----:B------:R-:W-:Y:S01]  /*88e0*/  BPT.TRAP 0x1 ;  /* 0x000000040000795c */ /* 0x000fe20000300000 */
.L_x_183:
[----:B------:R-:W-:Y:S01]  /*88f0*/  R2UR UR15, R23 ;  /* 0x00000000170f72ca */ /* 0x000fe200000e0000 */
[C---:B------:R-:W-:Y:S01]  /*8900*/  IMAD R23, R6.reuse, 0x800, R23 ;  /* 0x0000080006177824 */ /* 0x040fe200078e0217 */
[----:B------:R-:W-:Y:S01]  /*8910*/  R2UR UR9, R21 ;  /* 0x00000000150972ca */ /* 0x000fe200000e0000 */
[----:B------:R-:W-:Y:S01]  /*8920*/  IMAD R10, R6, 0x1000, R17 ;  /* 0x00001000060a7824 */ /* 0x000fe200078e0211 */
[----:B------:R-:W-:Y:S01]  /*8930*/  UIADD3 UR4, UP0, UR20, 0xf0, URZ ;  /* 0x000000f014047890 */ /* 0x000fe2000ff1e03f */
[----:B------:R-:W-:Y:S01]  /*8940*/  VIADD R22, R22, 0xffffffff ;  /* 0xffffffff16167836 */ /* 0x000fe20000000000 */
[----:B------:R-:W-:Y:S01]  /*8950*/  R2UR UR5, R23 ;  /* 0x00000000170572ca */ /* 0x000fe200000e0000 */
[----:B------:R-:W-:Y:S01]  /*8960*/  UIADD3 UR24, UP1, UR20, 0x1f0, URZ ;  /* 0x000001f014187890 */ /* 0x000fe2000ff3e03f */
[----:B------:R-:W-:Y:S01]  /*8970*/  R2UR UR8, R10 ;  /* 0x000000000a0872ca */ /* 0x000fe200000e0000 */
[----:B------:R-:W-:Y:S01]  /*8980*/  VIADD R6, R6, 0x1 ;  /* 0x0000000106067836 */ /* 0x000fe20000000000 */
[----:B------:R-:W-:Y:S01]  /*8990*/  R2UR UR11, R19 ;  /* 0x00000000130b72ca */ /* 0x000fe200000e0000 */
[----:B------:R-:W-:Y:S01]  /*89a0*/  UIADD3.X UR25, URZ, UR21, URZ, UP1, !UPT ;  /* 0x000000153f197290 */ /* 0x000fe20008ffe43f */
[----:B------:R-:W-:Y:S01]  /*89b0*/  R2UR UR10, R20 ;  /* 0x00000000140a72ca */ /* 0x000fe200000e0000 */
[----:B------:R-:W-:Y:S01]  /*89c0*/  UMOV UR6, 0x0 ;  /* 0x0000000000067882 */ /* 0x000fe20000000000 */
[----:B------:R-:W-:Y:S01]  /*89d0*/  R2UR UR12, R4 ;  /* 0x00000000040c72ca */ /* 0x000fe200000e0000 */
[----:B------:R-:W-:Y:S01]  /*89e0*/  UMOV UR7, 0x10000000 ;  /* 0x1000000000077882 */ /* 0x000fe20000000000 */
[----:B------:R-:W-:Y:S01]  /*89f0*/  R2UR UR19, R18 ;  /* 0x00000000121372ca */ /* 0x000fe200000e0000 */
[----:B------:R-:W-:Y:S01]  /*8a00*/  UMOV UR23, 0x30000 ;  /* 0x0003000000177882 */ /* 0x000fe20000000000 */
[----:B------:R-:W-:Y:S01]  /*8a10*/  ISETP.GT.AND P4, PT, R22, 0x1, PT ;  /* 0x000000011600780c */ /* 0x000fe20003f84270 */
[----:B------:R-:W-:Y:S01]  /*8a20*/  UIADD3 UR14, UR5, 0x380, URZ ;  /* 0x00000380050e7890 */ /* 0x000fe2000fffe03f */
[----:B------:R-:W-:Y:S01]  /*8a30*/  ISETP.NE.AND P1, PT, R6, 0x25, PT ;  /* 0x000000250600780c */ /* 0x000fe20003f25270 */
[----:B------:R-:W-:Y:S01]  /*8a40*/  UIADD3.X UR5, URZ, UR21, URZ, UP0, !UPT ;  /* 0x000000153f057290 */ /* 0x000fe200087fe43f */
[----:B------:R-:W-:Y:S01]  /*8a50*/  VIADD R20, R20, 0x20 ;  /* 0x0000002014147836 */ /* 0x000fe20000000000 */
[----:B------:R-:W-:Y:S01]  /*8a60*/  UIADD3 UR15, UR15, 0x12b80, UR8 ;  /* 0x00012b800f0f7890 */ /* 0x000fe2000fffe008 */
[----:B------:R-:W-:-:S02]  /*8a70*/  SEL R10, RZ, 0x1, P1 ;  /* 0x00000001ff0a7807 */ /* 0x000fc40000800000 */
[----:B------:R-:W-:Y:S01]  /*8a80*/  UMOV UR8, UR14 ;  /* 0x0000000e00087c82 */ /* 0x000fe20008000000 */
[----:B------:R-:W-:Y:S02]  /*8a90*/  SEL R6, R6, RZ, P1 ;  /* 0x000000ff06067207 */ /* 0x000fe40000800000 */
[----:B------:R-:W-:Y:S01]  /*8aa0*/  LOP3.LUT R5, R5, R10, RZ, 0x3c, !PT ;  /* 0x0000000a05057212 */ /* 0x000fe200078e3cff */
[----:B------:R0:W-:Y:S02]  /*8ab0*/  UTMALDG.3D [UR8], [UR4], desc[UR6] ;  /* 0x00000608040075b4 */ /* 0x0001e40008011000 */
[----:B0-----:R-:W-:Y:S01]  /*8ac0*/  UMOV UR11, UR19 ;  /* 0x00000013000b7c82 */ /* 0x001fe20008000000 */
[----:B------:R-:W-:Y:S02]  /*8ad0*/  UMOV UR8, UR15 ;  /* 0x0000000f00087c82 */ /* 0x000fe40008000000 */
[----:B------:R0:W-:Y:S02]  /*8ae0*/  UTMALDG.3D.MULTICAST [UR8], [UR24], UR23, desc[UR6] ;  /* 0x00000608180073b4 */ /* 0x0001e40008011817 */
[----:B0-----:R-:W-:Y:S05]  /*8af0*/  @P4 BRA `(.L_x_184) ;  /* 0xfffffffc00404947 */ /* 0x001fea000383ffff */
.L_x_180:
[----:B------:R-:W-:Y:S05]  /*8b00*/  BSYNC B1 ;  /* 0x0000000000017941 */ /* 0x000fea0003800000 */
.L_x_179:
[----:B------:R-:W-:Y:S01]  /*8b10*/  LOP3.LUT P5, RZ, R15, 0xff, RZ, 0xc0, !PT ;  /* 0x000000ff0fff7812 */ /* 0x000fe200078ac0ff */
[----:B------:R-:W-:Y:S01]  /*8b20*/  VIADD R6, R13, UR13 ;  /* 0x0000000d0d067c36 */ /* 0x000fe20008000000 */
[----:B------:R-:W-:Y:S02]  /*8b30*/  UISETP.GE.U32.AND UP0, UPT, UR13, 0x25, UPT ;  /* 0x000000250d00788c */ /* 0x000fe4000bf06070 */
[----:B------:R-:W-:Y:S01]  /*8b40*/  IMAD.U32 R13, RZ, RZ, UR13 ;  /* 0x0000000dff0d7e24 */ /* 0x000fe2000f8e00ff */
[----:B------:R-:W-:Y:S01]  /*8b50*/  ULDC.64 UR4, c[0x0][0x650] ;  /* 0x0001940000047ab9 */ /* 0x000fe20000000a00 */
[C---:B------:R-:W-:Y:S01]  /*8b60*/  IMAD.WIDE.U32 R4, R6.reuse, -0x45306eb3, RZ ;  /* 0xbacf914d06047825 */ /* 0x040fe200078e00ff */
[C---:B------:R-:W-:Y:S01]  /*8b70*/  ISETP.GT.U32.AND P1, PT, R6.reuse, 0x24, PT ;  /* 0x000000240600780c */ /* 0x040fe20003f24070 */
[----:B------:R-:W-:Y:S01]  /*8b80*/  BSSY B1, `(.L_x_185) ;  /* 0x000006c000017945 */ /* 0x000fe20003800000 */
[----:B------:R-:W-:Y:S01]  /*8b90*/  PLOP3.LUT P4, PT, PT, PT, UP0, 0x80, 0x0 ;  /* 0x000000000000781c */ /* 0x000fe20003f8f008 */
[----:B------:R-:W-:Y:S01]  /*8ba0*/  IMAD.IADD R4, R6, 0x1, -R5 ;  /* 0x0000000106047824 */ /* 0x000fe200078e0a05 */
[----:B------:R-:W-:-:S02]  /*8bb0*/  ISETP.LT.U32.AND P1, PT, R13, 0x25, P1 ;  /* 0x000000250d00780c */ /* 0x000fc40000f21070 */
[----:B------:R-:W-:Y:S01]  /*8bc0*/  PRMT R15, RZ, 0x7610, R15 ;  /* 0x00007610ff0f7816 */ /* 0x000fe2000000000f */
[----:B------:R-:W0:Y:S01]  /*8bd0*/  @P5 S2R R11, SR_CgaCtaId ;  /* 0x00000000000b5919 */ /* 0x000e220000008800 */
[----:B------:R-:W-:Y:S02]  /*8be0*/  @P5 MOV R10, 0x400 ;  /* 0x00000400000a5802 */ /* 0x000fe40000000f00 */
[----:B------:R-:W-:Y:S01]  /*8bf0*/  LEA.HI R4, R4, R5, RZ, 0x1f ;  /* 0x0000000504047211 */ /* 0x000fe200078ff8ff */
[----:B------:R-:W-:-:S03]  /*8c00*/  IMAD.MOV.U32 R5, RZ, RZ, -0x1 ;  /* 0xffffffffff057424 */ /* 0x000fc600078e00ff */
[----:B------:R-:W-:Y:S01]  /*8c10*/  SHF.R.U32.HI R13, RZ, 0x5, R4 ;  /* 0x00000005ff0d7819 */ /* 0x000fe20000011604 */
[----:B------:R-:W-:Y:S01]  /*8c20*/  IMAD.MOV.U32 R4, RZ, RZ, -0x1 ;  /* 0xffffffffff047424 */ /* 0x000fe200078e00ff */
[----:B0-----:R-:W-:Y:S02]  /*8c30*/  @P5 LEA R10, R11, R10, 0x18 ;  /* 0x0000000a0b0a5211 */ /* 0x001fe400078ec0ff */
[----:B------:R-:W-:Y:S02]  /*8c40*/  SEL R11, RZ, 0x1, !P1 ;  /* 0x00000001ff0b7807 */ /* 0x000fe40004800000 */
[----:B------:R-:W-:Y:S01]  /*8c50*/  IADD3 R2, P1, R2, R8, RZ ;  /* 0x0000000802027210 */ /* 0x000fe20007f3e0ff */
[----:B------:R0:W-:Y:S01]  /*8c60*/  @P5 SYNCS.ARRIVE.TRANS64.A1T0 RZ, [R10+URZ+0x288], RZ ;  /* 0x000288ff0aff59a7 */ /* 0x0001e2000810003f */
[----:B------:R-:W-:-:S03]  /*8c70*/  LOP3.LUT R12, R12, R11, RZ, 0x3c, !PT ;  /* 0x0000000b0c0c7212 */ /* 0x000fc600078e3cff */
[----:B------:R-:W-:Y:S01]  /*8c80*/  IMAD.X R3, R3, 0x1, R0, P1 ;  /* 0x0000000103037824 */ /* 0x000fe200008e0600 */
[----:B------:R-:W-:Y:S02]  /*8c90*/  ISETP.GE.U32.AND P1, PT, R2, UR4, PT ;  /* 0x0000000402007c0c */ /* 0x000fe4000bf26070 */
[----:B------:R-:W-:Y:S01]  /*8ca0*/  @P4 LOP3.LUT R12, R12, 0x1, R13, 0x78, !PT ;  /* 0x000000010c0c4812 */ /* 0x000fe200078e780d */
[----:B------:R-:W-:Y:S01]  /*8cb0*/  IMAD R13, R13, -0x25, R6 ;  /* 0xffffffdb0d0d7824 */ /* 0x000fe200078e0206 */
[----:B------:R-:W-:Y:S01]  /*8cc0*/  ISETP.GE.U32.AND.EX P1, PT, R3, UR5, PT, P1 ;  /* 0x0000000503007c0c */ /* 0x000fe2000bf26110 */
[----:B------:R-:W-:Y:S01]  /*8cd0*/  IMAD.MOV.U32 R6, RZ, RZ, -0x1 ;  /* 0xffffffffff067424 */ /* 0x000fe200078e00ff */
[----:B0-----:R-:W-:-:S11]  /*8ce0*/  PRMT R10, RZ, 0x7610, R10 ;  /* 0x00007610ff0a7816 */ /* 0x001fd6000000000a */
[----:B------:R-:W-:Y:S05]  /*8cf0*/  @P1 BRA `(.L_x_186) ;  /* 0x0000000400501947 */ /* 0x000fea0003800000 */
[----:B------:R-:W0:Y:S01]  /*8d00*/  S2R R6, SR_CTAID.X ;  /* 0x0000000000067919 */ /* 0x000e220000002500 */
[----:B------:R-:W-:Y:S01]  /*8d10*/  ULDC.64 UR4, c[0x0][0x628] ;  /* 0x00018a0000047ab9 */ /* 0x000fe20000000a00 */
[----:B------:R-:W-:Y:S01]  /*8d20*/  ULDC UR7, c[0x0][0x630] ;  /* 0x00018c0000077ab9 */ /* 0x000fe20000000800 */
[----:B------:R-:W-:Y:S01]  /*8d30*/  ISETP.NE.U32.AND P1, PT, RZ, UR4, PT ;  /* 0x00000004ff007c0c */ /* 0x000fe2000bf25070 */
[----:B------:R-:W1:Y:S01]  /*8d40*/  S2R R19, SR_CTAID.Y ;  /* 0x0000000000137919 */ /* 0x000e620000002600 */
[----:B------:R-:W-:Y:S01]  /*8d50*/  ULDC UR8, c[0x0][0x150] ;  /* 0x0000540000087ab9 */ /* 0x000fe20000000800 */
[----:B------:R-:W-:Y:S01]  /*8d60*/  IMAD.MOV.U32 R4, RZ, RZ, R2 ;  /* 0x000000ffff047224 */ /* 0x000fe200078e0002 */
[----:B------:R-:W-:Y:S01]  /*8d70*/  ISETP.NE.AND.EX P1, PT, RZ, UR5, PT, P1 ;  /* 0x00000005ff007c0c */ /* 0x000fe2000bf25310 */
[----:B------:R-:W-:Y:S01]  /*8d80*/  IMAD.MOV.U32 R5, RZ, RZ, R3 ;  /* 0x000000ffff057224 */ /* 0x000fe200078e0003 */
[----:B0-----:R-:W-:-:S11]  /*8d90*/  I2FP.F32.U32 R20, R6 ;  /* 0x0000000600147245 */ /* 0x001fd60000201000 */
[----:B------:R-:W-:Y:S05]  /*8da0*/  @!P1 BRA `(.L_x_187) ;  /* 0x0000000000289947 */ /* 0x000fea0003800000 */
[----:B------:R-:W-:Y:S02]  /*8db0*/  ULDC UR6, c[0x0][0x634] ;  /* 0x00018d0000067ab9 */ /* 0x000fe40000000800 */
[----:B------:R-:W-:-:S05]  /*8dc0*/  IADD3 R5, P1, R2, UR6, RZ ;  /* 0x0000000602057c10 */ /* 0x000fca000ff3e0ff */
[----:B------:R-:W-:-:S04]  /*8dd0*/  IMAD.X R21, RZ, RZ, R3, P1 ;  /* 0x000000ffff157224 */ /* 0x000fc800008e0603 */
[----:B------:R-:W-:-:S04]  /*8de0*/  IMAD.WIDE.U32 R10, R21, UR4, RZ ;  /* 0x00000004150a7c25 */ /* 0x000fc8000f8e00ff */
[----:B------:R-:W-:-:S04]  /*8df0*/  IMAD.WIDE.U32 R10, P1, R5, UR5, R10 ;  /* 0x00000005050a7c25 */ /* 0x000fc8000f82000a */
[----:B------:R-:W-:-:S04]  /*8e00*/  IMAD.WIDE.U32 R4, R5, UR4, RZ ;  /* 0x0000000405047c25 */ /* 0x000fc8000f8e00ff */
[----:B------:R-:W-:Y:S01]  /*8e10*/  IMAD.MOV.U32 R4, RZ, RZ, R11 ;  /* 0x000000ffff047224 */ /* 0x000fe200078e000b */
[----:B------:R-:W-:Y:S01]  /*8e20*/  IADD3 RZ, P4, R5, R10, RZ ;  /* 0x0000000a05ff7210 */ /* 0x000fe20007f9e0ff */
[----:B------:R-:W-:-:S04]  /*8e30*/  IMAD.X R5, RZ, RZ, RZ, P1 ;  /* 0x000000ffff057224 */ /* 0x000fc800008e06ff */
[----:B------:R-:W-:-:S08]  /*8e40*/  IMAD.WIDE.U32.X R4, R21, UR5, R4, P4 ;  /* 0x0000000515047c25 */ /* 0x000fd0000a0e0404 */
.L_x_187:
[--C-:B------:R-:W-:Y:S01]  /*8e50*/  SHF.R.U64 R18, R4, UR7, R5.reuse ;  /* 0x0000000704127c19 */ /* 0x100fe20008001205 */
[----:B------:R-:W-:Y:S01]  /*8e60*/  FMUL R20, R20, UR8 ;  /* 0x0000000814147c20 */ /* 0x000fe20008400000 */
[----:B------:R-:W0:Y:S01]  /*8e70*/  LDC R21, c[0x0][0x144] ;  /* 0x00005100ff157b82 */ /* 0x000e220000000800 */
[----:B-1----:R-:W-:Y:S01]  /*8e80*/  I2FP.F32.U32 R10, R19 ;  /* 0x00000013000a7245 */ /* 0x002fe20000201000 */
[----:B------:R-:W-:Y:S01]  /*8e90*/  ULDC UR6, c[0x0][0x154] ;  /* 0x0000550000067ab9 */ /* 0x000fe20000000800 */
[----:B------:R-:W-:Y:S01]  /*8ea0*/  SHF.R.U32.HI R4, RZ, UR7, R5 ;  /* 0x00000007ff047c19 */ /* 0x000fe20008011605 */
[----:B------:R-:W-:Y:S01]  /*8eb0*/  ULDC.64 UR4, c[0x0][0x620] ;  /* 0x0001880000047ab9 */ /* 0x000fe20000000a00 */
[----:B------:R-:W-:Y:S01]  /*8ec0*/  IADD3 R5, P1, RZ, -R18, RZ ;  /* 0x80000012ff057210 */ /* 0x000fe20007f3e0ff */
[----:B------:R-:W1:Y:S01]  /*8ed0*/  F2I.U32.TRUNC.NTZ R20, R20 ;  /* 0x0000001400147305 */ /* 0x000e62000020f000 */
[----:B------:R-:W-:Y:S01]  /*8ee0*/  FMUL R10, R10, UR6 ;  /* 0x000000060a0a7c20 */ /* 0x000fe20008400000 */
[----:B------:R-:W2:Y:S01]  /*8ef0*/  LDC R22, c[0x0][0x148] ;  /* 0x00005200ff167b82 */ /* 0x000ea20000000800 */
[----:B------:R-:W-:Y:S01]  /*8f00*/  ULDC.64 UR6, c[0x0][0x640] ;  /* 0x0001900000067ab9 */ /* 0x000fe20000000a00 */
[----:B------:R-:W-:Y:S01]  /*8f10*/  IMAD.X R4, RZ, RZ, ~R4, P1 ;  /* 0x000000ffff047224 */ /* 0x000fe200008e0e04 */
[----:B------:R-:W-:-:S03]  /*8f20*/  ISETP.NE.U32.AND P1, PT, RZ, UR6, PT ;  /* 0x00000006ff007c0c */ /* 0x000fc6000bf25070 */
[----:B------:R-:W-:Y:S01]  /*8f30*/  IMAD R4, R4, UR4, RZ ;  /* 0x0000000404047c24 */ /* 0x000fe2000f8e02ff */
[----:B------:R-:W3:Y:S01]  /*8f40*/  F2I.U32.TRUNC.NTZ R10, R10 ;  /* 0x0000000a000a7305 */ /* 0x000ee2000020f000 */
[----:B------:R-:W-:Y:S02]  /*8f50*/  ISETP.NE.AND.EX P1, PT, RZ, UR7, PT, P1 ;  /* 0x00000007ff007c0c */ /* 0x000fe4000bf25310 */
[C---:B------:R-:W-:Y:S02]  /*8f60*/  IMAD R11, R5.reuse, UR5, R4 ;  /* 0x00000005050b7c24 */ /* 0x040fe4000f8e0204 */
[----:B------:R-:W-:Y:S01]  /*8f70*/  IMAD.WIDE.U32 R4, R5, UR4, R2 ;  /* 0x0000000405047c25 */ /* 0x000fe2000f8e0002 */
[----:B------:R-:W-:-:S03]  /*8f80*/  ULDC UR4, c[0x0][0x618] ;  /* 0x0001860000047ab9 */ /* 0x000fc60000000800 */
[----:B-1----:R-:W-:Y:S02]  /*8f90*/  IMAD.MOV R20, RZ, RZ, -R20 ;  /* 0x000000ffff147224 */ /* 0x002fe400078e0a14 */
[----:B------:R-:W-:Y:S02]  /*8fa0*/  IMAD.IADD R5, R5, 0x1, R11 ;  /* 0x0000000105057824 */ /* 0x000fe400078e020b */
[----:B0-----:R-:W-:-:S03]  /*8fb0*/  IMAD R6, R21, R20, R6 ;  /* 0x0000001415067224 */ /* 0x001fc600078e0206 */
[--C-:B------:R-:W-:Y:S01]  /*8fc0*/  SHF.R.U64 R20, R4, UR4, R5.reuse ;  /* 0x0000000404147c19 */ /* 0x100fe20008001205 */
[----:B---3--:R-:W-:Y:S01]  /*8fd0*/  IMAD.MOV R4, RZ, RZ, -R10 ;  /* 0x000000ffff047224 */ /* 0x008fe200078e0a0a */
[----:B------:R-:W-:Y:S01]  /*8fe0*/  SHF.R.U32.HI R5, RZ, UR4, R5 ;  /* 0x00000004ff057c19 */ /* 0x000fe20008011605 */
[----:B------:R-:W-:Y:S02]  /*8ff0*/  ULDC UR4, c[0x0][0x608] ;  /* 0x0001820000047ab9 */ /* 0x000fe40000000800 */
[----:B--2---:R-:W-:Y:S01]  /*9000*/  @P2 IMAD R6, R22, R4, R19 ;  /* 0x0000000416062224 */ /* 0x004fe200078e0213 */
[--C-:B------:R-:W-:Y:S02]  /*9010*/  SHF.R.U64 R22, R20, UR4, R5.reuse ;  /* 0x0000000414167c19 */ /* 0x100fe40008001205 */
[----:B------:R-:W-:Y:S01]  /*9020*/  SHF.R.U32.HI R5, RZ, UR4, R5 ;  /* 0x00000004ff057c19 */ /* 0x000fe20008011605 */
[----:B------:R-:W-:-:S03]  /*9030*/  ULDC UR4, c[0x0][0x658] ;  /* 0x0001960000047ab9 */ /* 0x000fc60000000800 */
[--C-:B------:R-:W-:Y:S02]  /*9040*/  SHF.R.U64 R19, R22, UR4, R5.reuse ;  /* 0x0000000416137c19 */ /* 0x100fe40008001205 */
[----:B------:R-:W-:-:S03]  /*9050*/  SHF.R.U32.HI R21, RZ, UR4, R5 ;  /* 0x00000004ff157c19 */ /* 0x000fc60008011605 */
[----:B------:R-:W-:Y:S02]  /*9060*/  IMAD.MOV.U32 R10, RZ, RZ, R19 ;  /* 0x000000ffff0a7224 */ /* 0x000fe400078e0013 */
[----:B------:R-:W-:Y:S01]  /*9070*/  IMAD.MOV.U32 R5, RZ, RZ, R21 ;  /* 0x000000ffff057224 */ /* 0x000fe200078e0015 */
[----:B------:R-:W-:Y:S06]  /*9080*/  @!P1 BRA `(.L_x_188) ;  /* 0x00000000002c9947 */ /* 0x000fec0003800000 */
        /* <DEDUP_REMOVED lines=9> */
[----:B------:R-:W-:-:S04]  /*9120*/  IMAD.WIDE.U32.X R4, R21, UR7, R4, P4 ;  /* 0x0000000715047c25 */ /* 0x000fc8000a0e0404 */
[----:B------:R-:W-:-:S07]  /*9130*/  IMAD.MOV.U32 R10, RZ, RZ, R4 ;  /* 0x000000ffff0a7224 */ /* 0x000fce00078e0004 */
.L_x_188:
[----:B------:R-:W-:Y:S01]  /*9140*/  ULDC UR4, c[0x0][0x648] ;  /* 0x0001920000047ab9 */ /* 0x000fe20000000800 */
[----:B------:R-:W-:Y:S01]  /*9150*/  LOP3.LUT R4, R22, UR17, RZ, 0xc0, !PT ;  /* 0x0000001116047c12 */ /* 0x000fe2000f8ec0ff */
[----:B------:R-:W-:Y:S01]  /*9160*/  ULDC UR5, c[0x0][0x610] ;  /* 0x0001840000057ab9 */ /* 0x000fe20000000800 */
[----:B------:R-:W-:Y:S01]  /*9170*/  SHF.R.U64 R5, R10, UR4, R5 ;  /* 0x000000040a057c19 */ /* 0x000fe20008001205 */
[----:B------:R-:W-:Y:S01]  /*9180*/  ULDC UR4, c[0x0][0x638] ;  /* 0x00018e0000047ab9 */ /* 0x000fe20000000800 */
[----:B------:R-:W-:-:S03]  /*9190*/  LOP3.LUT R20, R20, UR16, RZ, 0xc0, !PT ;  /* 0x0000001014147c12 */ /* 0x000fc6000f8ec0ff */
[----:B------:R-:W-:Y:S02]  /*91a0*/  IMAD.MOV R10, RZ, RZ, -R5 ;  /* 0x000000ffff0a7224 */ /* 0x000fe400078e0a05 */
[----:B------:R-:W-:Y:S02]  /*91b0*/  IMAD R5, R5, UR18, R4 ;  /* 0x0000001205057c24 */ /* 0x000fe4000f8e0204 */
[----:B------:R-:W-:Y:S01]  /*91c0*/  IMAD R19, R10, UR4, R19 ;  /* 0x000000040a137c24 */ /* 0x000fe2000f8e0213 */
[----:B------:R-:W-:Y:S01]  /*91d0*/  ULDC UR4, c[0x0][0x600] ;  /* 0x0001800000047ab9 */ /* 0x000fe20000000800 */
[----:B------:R-:W-:Y:S02]  /*91e0*/  IMAD R6, R5, UR5, R6 ;  /* 0x0000000505067c24 */ /* 0x000fe4000f8e0206 */
[----:B------:R-:W-:Y:S02]  /*91f0*/  IMAD R19, R19, UR4, R20 ;  /* 0x0000000413137c24 */ /* 0x000fe4000f8e0214 */
[----:B------:R-:W-:-:S02]  /*9200*/  IMAD.MOV.U32 R10, RZ, RZ, 0x1 ;  /* 0x00000001ff0a7424 */ /* 0x000fc400078e00ff */
[----:B------:R-:W-:Y:S01]  /*9210*/  IMAD.MOV.U32 R4, RZ, RZ, R18 ;  /* 0x000000ffff047224 */ /* 0x000fe200078e0012 */
[----:B------:R-:W-:Y:S02]  /*9220*/  SEL R5, R19, R6, !P2 ;  /* 0x0000000613057207 */ /* 0x000fe40005000000 */
[----:B------:R-:W-:-:S07]  /*9230*/  SEL R6, R6, R19, !P2 ;  /* 0x0000001306067207 */ /* 0x000fce0005000000 */
.L_x_186:
[----:B------:R-:W-:Y:S05]  /*9240*/  BSYNC B1 ;  /* 0x0000000000017941 */ /* 0x000fea0003800000 */
.L_x_185:
[----:B------:R-:W-:-:S13]  /*9250*/  LOP3.LUT P1, RZ, R10, 0xff, RZ, 0xc0, !PT ;  /* 0x000000ff0aff7812 */ /* 0x000fda000782c0ff */
[----:B------:R-:W-:Y:S05]  /*9260*/  @P1 BRA `(.L_x_189) ;  /* 0xfffffff400301947 */ /* 0x000fea000383ffff */
[----:B------:R-:W-:Y:S05]  /*9270*/  BSYNC B0 ;  /* 0x0000000000007941 */ /* 0x000fea0003800000 */
.L_x_177:
[----:B------:R-:W-:-:S03]  /*9280*/  UMOV UR4, 0xffffffff ;  /* 0xffffffff00047882 */ /* 0x000fc60000000000 */
[----:B------:R-:W-:Y:S05]  /*9290*/  BRA.DIV UR4, `(.L_x_190) ;  /* 0x0000001604f07947 */ /* 0x000fea000b800000 */
[----:B------:R-:W-:-:S13]  /*92a0*/  ELECT P0, URZ, PT ;  /* 0x00000000003f782f */ /* 0x000fda0003800000 */
.L_x_239:
[----:B------:R-:W-:Y:S04]  /*92b0*/  BSSY B0, `(.L_x_191) ;  /* 0x0000154000007945 */ /* 0x000fe80003800000 */
[----:B------:R-:W-:Y:S05]  /*92c0*/  @!P0 BRA `(.L_x_192) ;  /* 0x0000001400488947 */ /* 0x000fea0003800000 */
[----:B------:R-:W-:-:S04]  /*92d0*/  LOP3.LUT R7, R7, 0x2, RZ, 0xfc, !PT ;  /* 0x0000000207077812 */ /* 0x000fc800078efcff */
[----:B------:R-:W-:-:S13]  /*92e0*/  ISETP.NE.AND P0, PT, R7, 0x3, PT ;  /* 0x000000030700780c */ /* 0x000fda0003f05270 */
[----:B------:R-:W-:Y:S05]  /*92f0*/  @!P0 BRA `(.L_x_193) ;  /* 0x0000000000048947 */ /* 0x000fea0003800000 */
[----:B------:R-:W-:Y:S01]  /*9300*/  BPT.TRAP 0x1 ;  /* 0x000000040000795c */ /* 0x000fe20000300000 */
.L_x_193:
[----:B------:R-:W0:Y:S01]  /*9310*/  S2R R3, SR_CgaCtaId ;  /* 0x0000000000037919 */ /* 0x000e220000008800 */
[----:B------:R-:W-:Y:S02]  /*9320*/  MOV R0, 0x400 ;  /* 0x0000040000007802 */ /* 0x000fe40000000f00 */
[----:B------:R-:W-:Y:S02]  /*9330*/  SHF.L.U32 R2, R12, 0x1f, RZ ;  /* 0x0000001f0c027819 */ /* 0x000fe400000006ff */
[----:B0-----:R-:W-:-:S05]  /*9340*/  LEA R0, R3, R0, 0x18 ;  /* 0x0000000003007211 */ /* 0x001fca00078ec0ff */
[----:B------:R-:W-:-:S04]  /*9350*/  VIADD R0, R0, 0x128 ;  /* 0x0000012800007836 */ /* 0x000fc80000000000 */
[C---:B------:R-:W-:Y:S02]  /*9360*/  IMAD R5, R13.reuse, 0x8, R0 ;  /* 0x000000080d057824 */ /* 0x040fe400078e0200 */
[----:B------:R-:W-:Y:S02]  /*9370*/  VIADD R13, R13, 0x1 ;  /* 0x000000010d0d7836 */ /* 0x000fe40000000000 */
[----:B------:R-:W0:Y:S03]  /*9380*/  SYNCS.PHASECHK.TRANS64.TRYWAIT P0, [R5+URZ], R2 ;  /* 0x00000002050075a7 */ /* 0x000e26000800017f */
[----:B------:R-:W-:-:S04]  /*9390*/  ISETP.NE.AND P1, PT, R13, 0x25, PT ;  /* 0x000000250d00780c */ /* 0x000fc80003f25270 */
[----:B------:R-:W-:Y:S02]  /*93a0*/  SEL R3, RZ, 0x1, P1 ;  /* 0x00000001ff037807 */ /* 0x000fe40000800000 */
[----:B------:R-:W-:Y:S02]  /*93b0*/  SEL R13, R13, RZ, P1 ;  /* 0x000000ff0d0d7207 */ /* 0x000fe40000800000 */
[----:B------:R-:W-:-:S03]  /*93c0*/  LOP3.LUT R12, R12, R3, RZ, 0x3c, !PT ;  /* 0x000000030c0c7212 */ /* 0x000fc600078e3cff */
[----:B------:R-:W-:Y:S01]  /*93d0*/  IMAD R7, R13, 0x8, R0 ;  /* 0x000000080d077824 */ /* 0x000fe200078e0200 */
[----:B------:R-:W-:Y:S01]  /*93e0*/  SHF.L.U32 R4, R12, 0x1f, RZ ;  /* 0x0000001f0c047819 */ /* 0x000fe200000006ff */
[----:B0-----:R-:W-:Y:S06]  /*93f0*/  @!P0 BRA `(.L_x_194) ;  /* 0x0000001400bc8947 */ /* 0x001fec0003800000 */
.L_x_240:
[----:B------:R-:W1:Y:S01]  /*9400*/  SYNCS.PHASECHK.TRANS64.TRYWAIT P0, [R7+URZ], R4 ;  /* 0x00000004070075a7 */ /* 0x000e62000800017f */
[----:B0-----:R-:W-:-:S05]  /*9410*/  VIADD R2, R13, 0x1 ;  /* 0x000000010d027836 */ /* 0x001fca0000000000 */
[----:B------:R-:W-:-:S04]  /*9420*/  ISETP.NE.AND P1, PT, R2, 0x25, PT ;  /* 0x000000250200780c */ /* 0x000fc80003f25270 */
[----:B------:R-:W-:Y:S02]  /*9430*/  SEL R3, RZ, 0x1, P1 ;  /* 0x00000001ff037807 */ /* 0x000fe40000800000 */
[----:B------:R-:W-:Y:S02]  /*9440*/  SEL R9, R2, RZ, P1 ;  /* 0x000000ff02097207 */ /* 0x000fe40000800000 */
[----:B------:R-:W-:-:S03]  /*9450*/  LOP3.LUT R12, R12, R3, RZ, 0x3c, !PT ;  /* 0x000000030c0c7212 */ /* 0x000fc600078e3cff */
[----:B------:R-:W-:Y:S01]  /*9460*/  IMAD R6, R9, 0x8, R0 ;  /* 0x0000000809067824 */ /* 0x000fe200078e0200 */
[----:B------:R-:W-:Y:S01]  /*9470*/  SHF.L.U32 R5, R12, 0x1f, RZ ;  /* 0x0000001f0c057819 */ /* 0x000fe200000006ff */
[----:B-1----:R-:W-:Y:S06]  /*9480*/  @!P0 BRA `(.L_x_195) ;  /* 0x0000001400ac8947 */ /* 0x002fec0003800000 */
.L_x_241:
[----:B------:R-:W1:Y:S01]  /*9490*/  SYNCS.PHASECHK.TRANS64.TRYWAIT P0, [R6+URZ], R5 ;  /* 0x00000005060075a7 */ /* 0x000e62000800017f */
[----:B------:R-:W-:-:S05]  /*94a0*/  VIADD R2, R9, 0x1 ;  /* 0x0000000109027836 */ /* 0x000fca0000000000 */
[----:B------:R-:W-:-:S04]  /*94b0*/  ISETP.NE.AND P1, PT, R2, 0x25, PT ;  /* 0x000000250200780c */ /* 0x000fc80003f25270 */
[----:B------:R-:W-:Y:S02]  /*94c0*/  SEL R3, RZ, 0x1, P1 ;  /* 0x00000001ff037807 */ /* 0x000fe40000800000 */
[----:B0-----:R-:W-:Y:S02]  /*94d0*/  SEL R7, R2, RZ, P1 ;  /* 0x000000ff02077207 */ /* 0x001fe40000800000 */
[----:B------:R-:W-:-:S03]  /*94e0*/  LOP3.LUT R12, R12, R3, RZ, 0x3c, !PT ;  /* 0x000000030c0c7212 */ /* 0x000fc600078e3cff */
[----:B------:R-:W-:Y:S01]  /*94f0*/  IMAD R9, R7, 0x8, R0 ;  /* 0x0000000807097824 */ /* 0x000fe200078e0200 */
[----:B------:R-:W-:Y:S01]  /*9500*/  SHF.L.U32 R4, R12, 0x1f, RZ ;  /* 0x0000001f0c047819 */ /* 0x000fe200000006ff */
[----:B-1----:R-:W-:Y:S06]  /*9510*/  @!P0 BRA `(.L_x_196) ;  /* 0x00000014009c8947 */ /* 0x002fec0003800000 */
.L_x_242:
[----:B------:R-:W1:Y:S01]  /*9520*/  SYNCS.PHASECHK.TRANS64.TRYWAIT P0, [R9+URZ], R4 ;  /* 0x00000004090075a7 */ /* 0x000e62000800017f */
[----:B------:R-:W-:-:S05]  /*9530*/  VIADD R2, R7, 0x1 ;  /* 0x0000000107027836 */ /* 0x000fca0000000000 */
[----:B------:R-:W-:-:S04]  /*9540*/  ISETP.NE.AND P1, PT, R2, 0x25, PT ;  /* 0x000000250200780c */ /* 0x000fc80003f25270 */
[----:B------:R-:W-:Y:S02]  /*9550*/  SEL R3, RZ, 0x1, P1 ;  /* 0x00000001ff037807 */ /* 0x000fe40000800000 */
[----:B------:R-:W-:Y:S02]  /*9560*/  SEL R7, R2, RZ, P1 ;  /* 0x000000ff02077207 */ /* 0x000fe40000800000 */
[----:B------:R-:W-:-:S03]  /*9570*/  LOP3.LUT R12, R12, R3, RZ, 0x3c, !PT ;  /* 0x000000030c0c7212 */ /* 0x000fc600078e3cff */
[----:B0-----:R-:W-:Y:S01]  /*9580*/  IMAD R6, R7, 0x8, R0 ;  /* 0x0000000807067824 */ /* 0x001fe200078e0200 */
[----:B------:R-:W-:Y:S01]  /*9590*/  SHF.L.U32 R5, R12, 0x1f, RZ ;  /* 0x0000001f0c057819 */ /* 0x000fe200000006ff */
[----:B-1----:R-:W-:Y:S06]  /*95a0*/  @!P0 BRA `(.L_x_197) ;  /* 0x00000014008c8947 */ /* 0x002fec0003800000 */
.L_x_243:
        /* <DEDUP_REMOVED lines=9> */
.L_x_244:
        /* <DEDUP_REMOVED lines=9> */
.L_x_245:
        /* <DEDUP_REMOVED lines=9> */
.L_x_246:
        /* <DEDUP_REMOVED lines=9> */
.L_x_247:
        /* <DEDUP_REMOVED lines=9> */
.L_x_248:
        /* <DEDUP_REMOVED lines=9> */
.L_x_249:
        /* <DEDUP_REMOVED lines=9> */
.L_x_250:
        /* <DEDUP_REMOVED lines=9> */
.L_x_251:
        /* <DEDUP_REMOVED lines=9> */
.L_x_252:
        /* <DEDUP_REMOVED lines=9> */
.L_x_253:
        /* <DEDUP_REMOVED lines=9> */
.L_x_254:
        /* <DEDUP_REMOVED lines=9> */
.L_x_255:
        /* <DEDUP_REMOVED lines=9> */
.L_x_256:
        /* <DEDUP_REMOVED lines=9> */
.L_x_257:
        /* <DEDUP_REMOVED lines=9> */
.L_x_258:
        /* <DEDUP_REMOVED lines=9> */
.L_x_259:
        /* <DEDUP_REMOVED lines=9> */
.L_x_260:
        /* <DEDUP_REMOVED lines=9> */
.L_x_261:
        /* <DEDUP_REMOVED lines=9> */
.L_x_262:
        /* <DEDUP_REMOVED lines=9> */
.L_x_263:
        /* <DEDUP_REMOVED lines=9> */
.L_x_264:
        /* <DEDUP_REMOVED lines=9> */
.L_x_265:
        /* <DEDUP_REMOVED lines=9> */
.L_x_266:
        /* <DEDUP_REMOVED lines=9> */
.L_x_267:
        /* <DEDUP_REMOVED lines=9> */
.L_x_268:
        /* <DEDUP_REMOVED lines=9> */
.L_x_269:
        /* <DEDUP_REMOVED lines=9> */
.L_x_270:
        /* <DEDUP_REMOVED lines=9> */
.L_x_271:
        /* <DEDUP_REMOVED lines=9> */
.L_x_272:
[----:B------:R-:W1:Y:S01]  /*a600*/  SYNCS.PHASECHK.TRANS64.TRYWAIT P0, [R9+URZ], R4 ;  /* 0x00000004090075a7 */ /* 0x000e62000800017f */
[----:B------:R-:W-:-:S05]  /*a610*/  VIADD R2, R7, 0x1 ;  /* 0x0000000107027836 */ /* 0x000fca0000000000 */
[----:B------:R-:W-:-:S04]  /*a620*/  ISETP.NE.AND P1, PT, R2, 0x25, PT ;  /* 0x000000250200780c */ /* 0x000fc80003f25270 */
[----:B------:R-:W-:Y:S02]  /*a630*/  SEL R3, RZ, 0x1, P1 ;  /* 0x00000001ff037807 */ /* 0x000fe40000800000 */
[----:B------:R-:W-:Y:S02]  /*a640*/  SEL R7, R2, RZ, P1 ;  /* 0x000000ff02077207 */ /* 0x000fe40000800000 */
[----:B------:R-:W-:-:S03]  /*a650*/  LOP3.LUT R12, R12, R3, RZ, 0x3c, !PT ;  /* 0x000000030c0c7212 */ /* 0x000fc600078e3cff */
[----:B------:R-:W-:Y:S01]  /*a660*/  IMAD R8, R7, 0x8, R0 ;  /* 0x0000000807087824 */ /* 0x000fe200078e0200 */
[----:B0-----:R-:W-:Y:S01]  /*a670*/  SHF.L.U32 R5, R12, 0x1f, RZ ;  /* 0x0000001f0c057819 */ /* 0x001fe200000006ff */
[----:B-1----:R-:W-:Y:S06]  /*a680*/  @!P0 BRA `(.L_x_227) ;  /* 0x0000000c00ac8947 */ /* 0x002fec0003800000 */
.L_x_273:
[----:B------:R-:W1:Y:S01]  /*a690*/  SYNCS.PHASECHK.TRANS64.TRYWAIT P0, [R8+URZ], R5 ;  /* 0x00000005080075a7 */ /* 0x000e62000800017f */
[----:B------:R-:W-:-:S05]  /*a6a0*/  VIADD R2, R7, 0x1 ;  /* 0x0000000107027836 */ /* 0x000fca0000000000 */
[----:B------:R-:W-:-:S04]  /*a6b0*/  ISETP.NE.AND P1, PT, R2, 0x25, PT ;  /* 0x000000250200780c */ /* 0x000fc80003f25270 */
[----:B------:R-:W-:Y:S02]  /*a6c0*/  SEL R3, RZ, 0x1, P1 ;  /* 0x00000001ff037807 */ /* 0x000fe40000800000 */
[----:B------:R-:W-:Y:S02]  /*a6d0*/  SEL R7, R2, RZ, P1 ;  /* 0x000000ff02077207 */ /* 0x000fe40000800000 */
[----:B0-----:R-:W-:-:S03]  /*a6e0*/  LOP3.LUT R9, R12, R3, RZ, 0x3c, !PT ;  /* 0x000000030c097212 */ /* 0x001fc600078e3cff */
[----:B------:R-:W-:Y:S01]  /*a6f0*/  IMAD R11, R7, 0x8, R0 ;  /* 0x00000008070b7824 */ /* 0x000fe200078e0200 */
[----:B------:R-:W-:Y:S01]  /*a700*/  SHF.L.U32 R6, R9, 0x1f, RZ ;  /* 0x0000001f09067819 */ /* 0x000fe200000006ff */
[----:B-1----:R-:W-:Y:S06]  /*a710*/  @!P0 BRA `(.L_x_228) ;  /* 0x0000000c009c8947 */ /* 0x002fec0003800000 */
.L_x_274:
[----:B------:R-:W1:Y:S01]  /*a720*/  SYNCS.PHASECHK.TRANS64.TRYWAIT P0, [R11+URZ], R6 ;  /* 0x000000060b0075a7 */ /* 0x000e62000800017f */
[----:B------:R-:W-:-:S05]  /*a730*/  VIADD R2, R7, 0x1 ;  /* 0x0000000107027836 */ /* 0x000fca0000000000 */
[----:B------:R-:W-:-:S04]  /*a740*/  ISETP.NE.AND P1, PT, R2, 0x25, PT ;  /* 0x000000250200780c */ /* 0x000fc80003f25270 */
[----:B------:R-:W-:Y:S02]  /*a750*/  SEL R4, RZ, 0x1, P1 ;  /* 0x00000001ff047807 */ /* 0x000fe40000800000 */
[----:B------:R-:W-:Y:S02]  /*a760*/  SEL R3, R2, RZ, P1 ;  /* 0x000000ff02037207 */ /* 0x000fe40000800000 */
[----:B------:R-:W-:Y:S01]  /*a770*/  LOP3.LUT R4, R9, R4, RZ, 0x3c, !PT ;  /* 0x0000000409047212 */ /* 0x000fe200078e3cff */
[----:B-1----:R-:W-:Y:S06]  /*a780*/  @!P0 BRA `(.L_x_229) ;  /* 0x0000000c00948947 */ /* 0x002fec0003800000 */
.L_x_275:
[----:B------:R-:W-:Y:S01]  /*a790*/  IMAD R3, R3, 0x8, R0 ;  /* 0x0000000803037824 */ /* 0x000fe200078e0200 */
[----:B------:R-:W-:-:S07]  /*a7a0*/  SHF.L.U32 R0, R4, 0x1f, RZ ;  /* 0x0000001f04007819 */ /* 0x000fce00000006ff */
.L_x_230:
[----:B--2---:R2:W3:Y:S02]  /*a7b0*/  SYNCS.PHASECHK.TRANS64.TRYWAIT P0, [R3+URZ], R0 ;  /* 0x00000000030075a7 */ /* 0x0044e4000800017f */
[----:B---3--:R-:W-:Y:S05]  /*a7c0*/  @!P0 NANOSLEEP.SYNCS 0x989680 ;  /* 0x009896800000895d */ /* 0x008fea0003900000 */
[----:B------:R-:W3:Y:S02]  /*a7d0*/  @!P0 SYNCS.PHASECHK.TRANS64 P0, [R3+URZ], R0 ;  /* 0x00000000030085a7 */ /* 0x000ee4000800007f */
[----:B---3--:R-:W-:Y:S05]  /*a7e0*/  @!P0 BRA `(.L_x_230) ;  /* 0xfffffffc00f08947 */ /* 0x008fea000383ffff */
.L_x_192:
[----:B------:R-:W-:Y:S05]  /*a7f0*/  BSYNC B0 ;  /* 0x0000000000007941 */ /* 0x000fea0003800000 */
.L_x_191:
[----:B------:R-:W-:Y:S05]  /*a800*/  EXIT ;  /* 0x000000000000794d */ /* 0x000fea0003800000 */
.L_x_20:
[----:B0-----:R-:W-:-:S04]  /*a810*/  IMAD.U32 R19, RZ, RZ, UR11 ;  /* 0x0000000bff137e24 */ /* 0x001fc8000f8e00ff */
[----:B------:R0:W1:Y:S03]  /*a820*/  SYNCS.PHASECHK.TRANS64.TRYWAIT P0, [R19+URZ+-0x8], R18 ;  /* 0xfffff812130075a7 */ /* 0x000066000800017f */
[----:B-1----:R-:W-:Y:S05]  /*a830*/  @!P0 NANOSLEEP.SYNCS 0x989680 ;  /* 0x009896800000895d */ /* 0x002fea0003900000 */
[----:B------:R-:W1:Y:S02]  /*a840*/  @!P0 SYNCS.PHASECHK.TRANS64 P0, [R19+URZ+-0x8], R18 ;  /* 0xfffff812130085a7 */ /* 0x000e64000800007f */
[----:B-1----:R-:W-:Y:S05]  /*a850*/  @!P0 BRA `(.L_x_20) ;  /* 0xfffffffc00ec8947 */ /* 0x002fea000383ffff */
[----:B------:R-:W-:Y:S05]  /*a860*/  BRA `(.L_x_231) ;  /* 0xffffff7000a47947 */ /* 0x000fea000383ffff */
.L_x_25:
[----:B-1----:R-:W-:-:S04]  /*a870*/  IMAD.U32 R19, RZ, RZ, UR6 ;  /* 0x00000006ff137e24 */ /* 0x002fc8000f8e00ff */
[----:B------:R1:W4:Y:S03]  /*a880*/  SYNCS.PHASECHK.TRANS64.TRYWAIT P0, [R19+URZ], R18 ;  /* 0x00000012130075a7 */ /* 0x000326000800017f */
[----:B----4-:R-:W-:Y:S05]  /*a890*/  @!P0 NANOSLEEP.SYNCS 0x989680 ;  /* 0x009896800000895d */ /* 0x010fea0003900000 */
[----:B------:R-:W4:Y:S02]  /*a8a0*/  @!P0 SYNCS.PHASECHK.TRANS64 P0, [R19+URZ], R18 ;  /* 0x00000012130085a7 */ /* 0x000f24000800007f */
[----:B----4-:R-:W-:Y:S05]  /*a8b0*/  @!P0 BRA `(.L_x_25) ;  /* 0xfffffffc00ec8947 */ /* 0x010fea000383ffff */
[----:B------:R-:W-:Y:S05]  /*a8c0*/  BRA `(.L_x_24) ;  /* 0xffffff7400d07947 */ /* 0x000fea000383ffff */
.L_x_31:
[----:B-1----:R-:W-:-:S04]  /*a8d0*/  IMAD.U32 R21, RZ, RZ, UR16 ;  /* 0x00000010ff157e24 */ /* 0x002fc8000f8e00ff */
[----:B------:R1:W4:Y:S03]  /*a8e0*/  SYNCS.PHASECHK.TRANS64.TRYWAIT P0, [R21+URZ], R20 ;  /* 0x00000014150075a7 */ /* 0x000326000800017f */
[----:B----4-:R-:W-:Y:S05]  /*a8f0*/  @!P0 NANOSLEEP.SYNCS 0x989680 ;  /* 0x009896800000895d */ /* 0x010fea0003900000 */
[----:B------:R-:W4:Y:S02]  /*a900*/  @!P0 SYNCS.PHASECHK.TRANS64 P0, [R21+URZ], R20 ;  /* 0x00000014150085a7 */ /* 0x000f24000800007f */
[----:B----4-:R-:W-:Y:S05]  /*a910*/  @!P0 BRA `(.L_x_31) ;  /* 0xfffffffc00ec8947 */ /* 0x010fea000383ffff */
[----:B------:R-:W-:Y:S05]  /*a920*/  BRA `(.L_x_30) ;  /* 0xffffff7c00f47947 */ /* 0x000fea000383ffff */
.L_x_41:
[----:B0-----:R-:W-:-:S04]  /*a930*/  IMAD.U32 R19, RZ, RZ, UR11 ;  /* 0x0000000bff137e24 */ /* 0x001fc8000f8e00ff */
[----:B------:R0:W1:Y:S03]  /*a940*/  SYNCS.PHASECHK.TRANS64.TRYWAIT P0, [R19+URZ+0x8], R18 ;  /* 0x00000812130075a7 */ /* 0x000066000800017f */
[----:B-1----:R-:W-:Y:S05]  /*a950*/  @!P0 NANOSLEEP.SYNCS 0x989680 ;  /* 0x009896800000895d */ /* 0x002fea0003900000 */
[----:B------:R-:W1:Y:S02]  /*a960*/  @!P0 SYNCS.PHASECHK.TRANS64 P0, [R19+URZ+0x8], R18 ;  /* 0x00000812130085a7 */ /* 0x000e64000800007f */
[----:B-1----:R-:W-:Y:S05]  /*a970*/  @!P0 BRA `(.L_x_41) ;  /* 0xfffffffc00ec8947 */ /* 0x002fea000383ffff */
[----:B------:R-:W-:Y:S05]  /*a980*/  BRA `(.L_x_232) ;  /* 0xffffff8c00607947 */ /* 0x000fea000383ffff */
.L_x_178:
[----:B------:R-:W-:Y:S01]  /*a990*/  BSSY B1, `(.L_x_233) ;  /* 0x0000006000017945 */ /* 0x000fe20003800000 */
[----:B------:R-:W-:-:S07]  /*a9a0*/  IMAD.MOV.U32 R10, RZ, RZ, -0x1 ;  /* 0xffffffffff0a7424 */ /* 0x000fce00078e00ff */
[----:B------:R-:W-:Y:S05]  /*a9b0*/  WARPSYNC.COLLECTIVE R10, `(.L_x_234) ;  /* 0x000000000a0c7348 */ /* 0x000fea0003c00000 */
[----:B------:R-:W-:Y:S02]  /*a9c0*/  ELECT P1, UR62, PT ;  /* 0x00000000003e782f */ /* 0x000fe40003820000 */
[----:B------:R-:W-:Y:S01]  /*a9d0*/  MOV R10, UR62 ;  /* 0x0000003e000a7c02 */ /* 0x000fe20008000f00 */
[----:B------:R-:W-:Y:S10]  /*a9e0*/  ENDCOLLECTIVE ;  /* 0x000000000000791b */ /* 0x000ff40003800000 */
.L_x_234:
[----:B------:R-:W-:Y:S05]  /*a9f0*/  BSYNC B1 ;  /* 0x0000000000017941 */ /* 0x000fea0003800000 */
.L_x_233:
[----:B------:R-:W-:Y:S05]  /*aa00*/  BRA `(.L_x_235) ;  /* 0xffffffdc00547947 */ /* 0x000fea000383ffff */
.L_x_181:
[----:B-1----:R1:W2:Y:S02]  /*aa10*/  SYNCS.PHASECHK.TRANS64.TRYWAIT P1, [R21+URZ+0x128], R10 ;  /* 0x0001280a150075a7 */ /* 0x0022a4000802017f */
[----:B--2---:R-:W-:Y:S05]  /*aa20*/  @!P1 NANOSLEEP.SYNCS 0x989680 ;  /* 0x009896800000995d */ /* 0x004fea0003900000 */
[----:B------:R-:W2:Y:S02]  /*aa30*/  @!P1 SYNCS.PHASECHK.TRANS64 P1, [R21+URZ+0x128], R10 ;  /* 0x0001280a150095a7 */ /* 0x000ea4000802007f */
[----:B--2---:R-:W-:Y:S05]  /*aa40*/  @!P1 BRA `(.L_x_181) ;  /* 0xfffffffc00f09947 */ /* 0x004fea000383ffff */
[----:B------:R-:W-:Y:S05]  /*aa50*/  BRA `(.L_x_236) ;  /* 0xffffffdc00887947 */ /* 0x000fea000383ffff */
.L_x_190:
[----:B------:R-:W-:Y:S01]  /*aa60*/  BSSY B0, `(.L_x_237) ;  /* 0x0000006000007945 */ /* 0x000fe20003800000 */
[----:B------:R-:W-:-:S07]  /*aa70*/  IMAD.MOV.U32 R10, RZ, RZ, -0x1 ;  /* 0xffffffffff0a7424 */ /* 0x000fce00078e00ff */
[----:B------:R-:W-:Y:S05]  /*aa80*/  WARPSYNC.COLLECTIVE R10, `(.L_x_238) ;  /* 0x000000000a0c7348 */ /* 0x000fea0003c00000 */
[----:B------:R-:W-:Y:S02]  /*aa90*/  ELECT P1, UR62, PT ;  /* 0x00000000003e782f */ /* 0x000fe40003820000 */
[----:B------:R-:W-:Y:S01]  /*aaa0*/  MOV R10, UR62 ;  /* 0x0000003e000a7c02 */ /* 0x000fe20008000f00 */
[----:B------:R-:W-:Y:S10]  /*aab0*/  ENDCOLLECTIVE ;  /* 0x000000000000791b */ /* 0x000ff40003800000 */
.L_x_238:
[----:B------:R-:W-:Y:S05]  /*aac0*/  BSYNC B0 ;  /* 0x0000000000007941 */ /* 0x000fea0003800000 */
.L_x_237:
[----:B------:R-:W-:Y:S01]  /*aad0*/  PLOP3.LUT P0, PT, P1, PT, PT, 0x80, 0x0 ;  /* 0x000000000000781c */ /* 0x000fe20000f0f070 */
[----:B------:R-:W-:-:S12]  /*aae0*/  BRA `(.L_x_239) ;  /* 0xffffffe400f07947 */ /* 0x000fd8000383ffff */
.L_x_194:
[----:B0-----:R0:W1:Y:S02]  /*aaf0*/  SYNCS.PHASECHK.TRANS64.TRYWAIT P0, [R5+URZ], R2 ;  /* 0x00000002050075a7 */ /* 0x001064000800017f */
[----:B-1----:R-:W-:Y:S05]  /*ab00*/  @!P0 NANOSLEEP.SYNCS 0x989680 ;  /* 0x009896800000895d */ /* 0x002fea0003900000 */
[----:B------:R-:W1:Y:S02]  /*ab10*/  @!P0 SYNCS.PHASECHK.TRANS64 P0, [R5+URZ], R2 ;  /* 0x00000002050085a7 */ /* 0x000e64000800007f */
[----:B-1----:R-:W-:Y:S05]  /*ab20*/  @!P0 BRA `(.L_x_194) ;  /* 0xfffffffc00f08947 */ /* 0x002fea000383ffff */
[----:B------:R-:W-:Y:S05]  /*ab30*/  BRA `(.L_x_240) ;  /* 0xffffffe800307947 */ /* 0x000fea000383ffff */
.L_x_195:
[----:B0-----:R0:W1:Y:S02]  /*ab40*/  SYNCS.PHASECHK.TRANS64.TRYWAIT P0, [R7+URZ], R4 ;  /* 0x00000004070075a7 */ /* 0x001064000800017f */
[----:B-1----:R-:W-:Y:S05]  /*ab50*/  @!P0 NANOSLEEP.SYNCS 0x989680 ;  /* 0x009896800000895d */ /* 0x002fea0003900000 */
[----:B------:R-:W1:Y:S02]  /*ab60*/  @!P0 SYNCS.PHASECHK.TRANS64 P0, [R7+URZ], R4 ;  /* 0x00000004070085a7 */ /* 0x000e64000800007f */
[----:B-1----:R-:W-:Y:S05]  /*ab70*/  @!P0 BRA `(.L_x_195) ;  /* 0xfffffffc00f08947 */ /* 0x002fea000383ffff */
[----:B------:R-:W-:Y:S05]  /*ab80*/  BRA `(.L_x_241) ;  /* 0xffffffe800407947 */ /* 0x000fea000383ffff */
.L_x_196:
[----:B0-----:R0:W1:Y:S02]  /*ab90*/  SYNCS.PHASECHK.TRANS64.TRYWAIT P0, [R6+URZ], R5 ;  /* 0x00000005060075a7 */ /* 0x001064000800017f */
[----:B-1----:R-:W-:Y:S05]  /*aba0*/  @!P0 NANOSLEEP.SYNCS 0x989680 ;  /* 0x009896800000895d */ /* 0x002fea0003900000 */
[----:B------:R-:W1:Y:S02]  /*abb0*/  @!P0 SYNCS.PHASECHK.TRANS64 P0, [R6+URZ], R5 ;  /* 0x00000005060085a7 */ /* 0x000e64000800007f */
[----:B-1----:R-:W-:Y:S05]  /*abc0*/  @!P0 BRA `(.L_x_196) ;  /* 0xfffffffc00f08947 */ /* 0x002fea000383ffff */
[----:B------:R-:W-:Y:S05]  /*abd0*/  BRA `(.L_x_242) ;  /* 0xffffffe800507947 */ /* 0x000fea000383ffff */
.L_x_197:
[----:B0-----:R0:W1:Y:S02]  /*abe0*/  SYNCS.PHASECHK.TRANS64.TRYWAIT P0, [R9+URZ], R4 ;  /* 0x00000004090075a7 */ /* 0x001064000800017f */
[----:B-1----:R-:W-:Y:S05]  /*abf0*/  @!P0 NANOSLEEP.SYNCS 0x989680 ;  /* 0x009896800000895d */ /* 0x002fea0003900000 */
[----:B------:R-:W1:Y:S02]  /*ac00*/  @!P0 SYNCS.PHASECHK.TRANS64 P0, [R9+URZ], R4 ;  /* 0x00000004090085a7 */ /* 0x000e64000800007f */
[----:B-1----:R-:W-:Y:S05]  /*ac10*/  @!P0 BRA `(.L_x_197) ;  /* 0xfffffffc00f08947 */ /* 0x002fea000383ffff */
[----:B------:R-:W-:Y:S05]  /*ac20*/  BRA `(.L_x_243) ;  /* 0xffffffe800607947 */ /* 0x000fea000383ffff */
.L_x_198:
[----:B0-----:R0:W1:Y:S02]  /*ac30*/  SYNCS.PHASECHK.TRANS64.TRYWAIT P0, [R6+URZ], R5 ;  /* 0x00000005060075a7 */ /* 0x001064000800017f */
[----:B-1----:R-:W-:Y:S05]  /*ac40*/  @!P0 NANOSLEEP.SYNCS 0x989680 ;  /* 0x009896800000895d */ /* 0x002fea0003900000 */
[----:B------:R-:W1:Y:S02]  /*ac50*/  @!P0 SYNCS.PHASECHK.TRANS64 P0, [R6+URZ], R5 ;  /* 0x00000005060085a7 */ /* 0x000e64000800007f */
[----:B-1----:R-:W-:Y:S05]  /*ac60*/  @!P0 BRA `(.L_x_198) ;  /* 0xfffffffc00f08947 */ /* 0x002fea000383ffff */
[----:B------:R-:W-:Y:S05]  /*ac70*/  BRA `(.L_x_244) ;  /* 0xffffffe800707947 */ /* 0x000fea000383ffff */
.L_x_199:
[----:B0-----:R0:W1:Y:S02]  /*ac80*/  SYNCS.PHASECHK.TRANS64.TRYWAIT P0, [R9+URZ], R4 ;  /* 0x00000004090075a7 */ /* 0x001064000800017f */
[----:B-1----:R-:W-:Y:S05]  /*ac90*/  @!P0 NANOSLEEP.SYNCS 0x989680 ;  /* 0x009896800000895d */ /* 0x002fea0003900000 */
[----:B------:R-:W1:Y:S02]  /*aca0*/  @!P0 SYNCS.PHASECHK.TRANS64 P0, [R9+URZ], R4 ;  /* 0x00000004090085a7 */ /* 0x000e64000800007f */
[----:B-1----:R-:W-:Y:S05]  /*acb0*/  @!P0 BRA `(.L_x_199) ;  /* 0xfffffffc00f08947 */ /* 0x002fea000383ffff */
[----:B------:R-:W-:Y:S05]  /*acc0*/  BRA `(.L_x_245) ;  /* 0xffffffe800807947 */ /* 0x000fea000383ffff */
.L_x_200:
[----:B0-----:R0:W1:Y:S02]  /*acd0*/  SYNCS.PHASECHK.TRANS64.TRYWAIT P0, [R6+URZ], R5 ;  /* 0x00000005060075a7 */ /* 0x001064000800017f */
[----:B-1----:R-:W-:Y:S05]  /*ace0*/  @!P0 NANOSLEEP.SYNCS 0x989680 ;  /* 0x009896800000895d */ /* 0x002fea0003900000 */
[----:B------:R-:W1:Y:S02]  /*acf0*/  @!P0 SYNCS.PHASECHK.TRANS64 P0, [R6+URZ], R5 ;  /* 0x00000005060085a7 */ /* 0x000e64000800007f */
[----:B-1----:R-:W-:Y:S05]  /*ad00*/  @!P0 BRA `(.L_x_200) ;  /* 0xfffffffc00f08947 */ /* 0x002fea000383ffff */
[----:B------:R-:W-:Y:S05]  /*ad10*/  BRA `(.L_x_246) ;  /* 0xffffffe800907947 */ /* 0x000fea000383ffff */
.L_x_201:
[----:B0-----:R0:W1:Y:S02]  /*ad20*/  SYNCS.PHASECHK.TRANS64.TRYWAIT P0, [R9+URZ], R4 ;  /* 0x00000004090075a7 */ /* 0x001064000800017f */
[----:B-1----:R-:W-:Y:S05]  /*ad30*/  @!P0 NANOSLEEP.SYNCS 0x989680 ;  /* 0x009896800000895d */ /* 0x002fea0003900000 */
[----:B------:R-:W1:Y:S02]  /*ad40*/  @!P0 SYNCS.PHASECHK.TRANS64 P0, [R9+URZ], R4 ;  /* 0x00000004090085a7 */ /* 0x000e64000800007f */
[----:B-1----:R-:W-:Y:S05]  /*ad50*/  @!P0 BRA `(.L_x_201) ;  /* 0xfffffffc00f08947 */ /* 0x002fea000383ffff */
[----:B------:R-:W-:Y:S05]  /*ad60*/  BRA `(.L_x_247) ;  /* 0xffffffe800a07947 */ /* 0x000fea000383ffff */
.L_x_202:
[----:B0-----:R0:W1:Y:S02]  /*ad70*/  SYNCS.PHASECHK.TRANS64.TRYWAIT P0, [R6+URZ], R5 ;  /* 0x00000005060075a7 */ /* 0x001064000800017f */
[----:B-1----:R-:W-:Y:S05]  /*ad80*/  @!P0 NANOSLEEP.SYNCS 0x989680 ;  /* 0x009896800000895d */ /* 0x002fea0003900000 */
[----:B------:R-:W1:Y:S02]  /*ad90*/  @!P0 SYNCS.PHASECHK.TRANS64 P0, [R6+URZ], R5 ;  /* 0x00000005060085a7 */ /* 0x000e64000800007f */
[----:B-1----:R-:W-:Y:S05]  /*ada0*/  @!P0 BRA `(.L_x_202) ;  /* 0xfffffffc00f08947 */ /* 0x002fea000383ffff */
[----:B------:R-:W-:Y:S05]  /*adb0*/  BRA `(.L_x_248) ;  /* 0xffffffe800b07947 */ /* 0x000fea000383ffff */
.L_x_203:
[----:B0-----:R0:W1:Y:S02]  /*adc0*/  SYNCS.PHASECHK.TRANS64.TRYWAIT P0, [R9+URZ], R4 ;  /* 0x00000004090075a7 */ /* 0x001064000800017f */
[----:B-1----:R-:W-:Y:S05]  /*add0*/  @!P0 NANOSLEEP.SYNCS 0x989680 ;  /* 0x009896800000895d */ /* 0x002fea0003900000 */
[----:B------:R-:W1:Y:S02]  /*ade0*/  @!P0 SYNCS.PHASECHK.TRANS64 P0, [R9+URZ], R4 ;  /* 0x00000004090085a7 */ /* 0x000e64000800007f */
[----:B-1----:R-:W-:Y:S05]  /*adf0*/  @!P0 BRA `(.L_x_203) ;  /* 0xfffffffc00f08947 */ /* 0x002fea000383ffff */
[----:B------:R-:W-:Y:S05]  /*ae00*/  BRA `(.L_x_249) ;  /* 0xffffffe800c07947 */ /* 0x000fea000383ffff */
.L_x_204:
[----:B0-----:R0:W1:Y:S02]  /*ae10*/  SYNCS.PHASECHK.TRANS64.TRYWAIT P0, [R6+URZ], R5 ;  /* 0x00000005060075a7 */ /* 0x001064000800017f */
[----:B-1----:R-:W-:Y:S05]  /*ae20*/  @!P0 NANOSLEEP.SYNCS 0x989680 ;  /* 0x009896800000895d */ /* 0x002fea0003900000 */
[----:B------:R-:W1:Y:S02]  /*ae30*/  @!P0 SYNCS.PHASECHK.TRANS64 P0, [R6+URZ], R5 ;  /* 0x00000005060085a7 */ /* 0x000e64000800007f */
[----:B-1----:R-:W-:Y:S05]  /*ae40*/  @!P0 BRA `(.L_x_204) ;  /* 0xfffffffc00f08947 */ /* 0x002fea000383ffff */
[----:B------:R-:W-:Y:S05]  /*ae50*/  BRA `(.L_x_250) ;  /* 0xffffffe800d07947 */ /* 0x000fea000383ffff */
.L_x_205:
[----:B0-----:R0:W1:Y:S02]  /*ae60*/  SYNCS.PHASECHK.TRANS64.TRYWAIT P0, [R9+URZ], R4 ;  /* 0x00000004090075a7 */ /* 0x001064000800017f */
[----:B-1----:R-:W-:Y:S05]  /*ae70*/  @!P0 NANOSLEEP.SYNCS 0x989680 ;  /* 0x009896800000895d */ /* 0x002fea0003900000 */
[----:B------:R-:W1:Y:S02]  /*ae80*/  @!P0 SYNCS.PHASECHK.TRANS64 P0, [R9+URZ], R4 ;  /* 0x00000004090085a7 */ /* 0x000e64000800007f */
[----:B-1----:R-:W-:Y:S05]  /*ae90*/  @!P0 BRA `(.L_x_205) ;  /* 0xfffffffc00f08947 */ /* 0x002fea000383ffff */
[----:B------:R-:W-:Y:S05]  /*aea0*/  BRA `(.L_x_251) ;  /* 0xffffffe800e07947 */ /* 0x000fea000383ffff */
.L_x_206:
[----:B0-----:R0:W1:Y:S02]  /*aeb0*/  SYNCS.PHASECHK.TRANS64.TRYWAIT P0, [R6+URZ], R5 ;  /* 0x00000005060075a7 */ /* 0x001064000800017f */
[----:B-1----:R-:W-:Y:S05]  /*aec0*/  @!P0 NANOSLEEP.SYNCS 0x989680 ;  /* 0x009896800000895d */ /* 0x002fea0003900000 */
[----:B------:R-:W1:Y:S02]  /*aed0*/  @!P0 SYNCS.PHASECHK.TRANS64 P0, [R6+URZ], R5 ;  /* 0x00000005060085a7 */ /* 0x000e64000800007f */
[----:B-1----:R-:W-:Y:S05]  /*aee0*/  @!P0 BRA `(.L_x_206) ;  /* 0xfffffffc00f08947 */ /* 0x002fea000383ffff */
[----:B------:R-:W-:Y:S05]  /*aef0*/  BRA `(.L_x_252) ;  /* 0xffffffe800f07947 */ /* 0x000fea000383ffff */
.L_x_207:
[----:B0-----:R0:W1:Y:S02]  /*af00*/  SYNCS.PHASECHK.TRANS64.TRYWAIT P0, [R9+URZ], R4 ;  /* 0x00000004090075a7 */ /* 0x001064000800017f */
[----:B-1----:R-:W-:Y:S05]  /*af10*/  @!P0 NANOSLEEP.SYNCS 0x989680 ;  /* 0x009896800000895d */ /* 0x002fea0003900000 */
[----:B------:R-:W1:Y:S02]  /*af20*/  @!P0 SYNCS.PHASECHK.TRANS64 P0, [R9+URZ], R4 ;  /* 0x00000004090085a7 */ /* 0x000e64000800007f */
[----:B-1----:R-:W-:Y:S05]  /*af30*/  @!P0 BRA `(.L_x_207) ;  /* 0xfffffffc00f08947 */ /* 0x002fea000383ffff */
[----:B------:R-:W-:Y:S05]  /*af40*/  BRA `(.L_x_253) ;  /* 0xffffffec00007947 */ /* 0x000fea000383ffff */
.L_x_208:
[----:B0-----:R0:W1:Y:S02]  /*af50*/  SYNCS.PHASECHK.TRANS64.TRYWAIT P0, [R6+URZ], R5 ;  /* 0x00000005060075a7 */ /* 0x001064000800017f */
[----:B-1----:R-:W-:Y:S05]  /*af60*/  @!P0 NANOSLEEP.SYNCS 0x989680 ;  /* 0x009896800000895d */ /* 0x002fea0003900000 */
[----:B------:R-:W1:Y:S02]  /*af70*/  @!P0 SYNCS.PHASECHK.TRANS64 P0, [R6+URZ], R5 ;  /* 0x00000005060085a7 */ /* 0x000e64000800007f */
[----:B-1----:R-:W-:Y:S05]  /*af80*/  @!P0 BRA `(.L_x_208) ;  /* 0xfffffffc00f08947 */ /* 0x002fea000383ffff */
[----:B------:R-:W-:Y:S05]  /*af90*/  BRA `(.L_x_254) ;  /* 0xffffffec00107947 */ /* 0x000fea000383ffff */
.L_x_209:
[----:B0-----:R0:W1:Y:S02]  /*afa0*/  SYNCS.PHASECHK.TRANS64.TRYWAIT P0, [R9+URZ], R4 ;  /* 0x00000004090075a7 */ /* 0x001064000800017f */
[----:B-1----:R-:W-:Y:S05]  /*afb0*/  @!P0 NANOSLEEP.SYNCS 0x989680 ;  /* 0x009896800000895d */ /* 0x002fea0003900000 */
[----:B------:R-:W1:Y:S02]  /*afc0*/  @!P0 SYNCS.PHASECHK.TRANS64 P0, [R9+URZ], R4 ;  /* 0x00000004090085a7 */ /* 0x000e64000800007f */
[----:B-1----:R-:W-:Y:S05]  /*afd0*/  @!P0 BRA `(.L_x_209) ;  /* 0xfffffffc00f08947 */ /* 0x002fea000383ffff */
[----:B------:R-:W-:Y:S05]  /*afe0*/  BRA `(.L_x_255) ;  /* 0xffffffec00207947 */ /* 0x000fea000383ffff */
.L_x_210:
[----:B0-----:R0:W1:Y:S02]  /*aff0*/  SYNCS.PHASECHK.TRANS64.TRYWAIT P0, [R6+URZ], R5 ;  /* 0x00000005060075a7 */ /* 0x001064000800017f */
[----:B-1----:R-:W-:Y:S05]  /*b000*/  @!P0 NANOSLEEP.SYNCS 0x989680 ;  /* 0x009896800000895d */ /* 0x002fea0003900000 */
[----:B------:R-:W1:Y:S02]  /*b010*/  @!P0 SYNCS.PHASECHK.TRANS64 P0, [R6+URZ], R5 ;  /* 0x00000005060085a7 */ /* 0x000e64000800007f */
[----:B-1----:R-:W-:Y:S05]  /*b020*/  @!P0 BRA `(.L_x_210) ;  /* 0xfffffffc00f08947 */ /* 0x002fea000383ffff */
[----:B------:R-:W-:Y:S05]  /*b030*/  BRA `(.L_x_256) ;  /* 0xffffffec00307947 */ /* 0x000fea000383ffff */
.L_x_211:
[----:B0-----:R0:W1:Y:S02]  /*b040*/  SYNCS.PHASECHK.TRANS64.TRYWAIT P0, [R9+URZ], R4 ;  /* 0x00000004090075a7 */ /* 0x001064000800017f */
[----:B-1----:R-:W-:Y:S05]  /*b050*/  @!P0 NANOSLEEP.SYNCS 0x989680 ;  /* 0x009896800000895d */ /* 0x002fea0003900000 */
[----:B------:R-:W1:Y:S02]  /*b060*/  @!P0 SYNCS.PHASECHK.TRANS64 P0, [R9+URZ], R4 ;  /* 0x00000004090085a7 */ /* 0x000e64000800007f */
[----:B-1----:R-:W-:Y:S05]  /*b070*/  @!P0 BRA `(.L_x_211) ;  /* 0xfffffffc00f08947 */ /* 0x002fea000383ffff */
[----:B------:R-:W-:Y:S05]  /*b080*/  BRA `(.L_x_257) ;  /* 0xffffffec00407947 */ /* 0x000fea000383ffff */
.L_x_212:
[----:B0-----:R0:W1:Y:S02]  /*b090*/  SYNCS.PHASECHK.TRANS64.TRYWAIT P0, [R6+URZ], R5 ;  /* 0x00000005060075a7 */ /* 0x001064000800017f */
[----:B-1----:R-:W-:Y:S05]  /*b0a0*/  @!P0 NANOSLEEP.SYNCS 0x989680 ;  /* 0x009896800000895d */ /* 0x002fea0003900000 */
[----:B------:R-:W1:Y:S02]  /*b0b0*/  @!P0 SYNCS.PHASECHK.TRANS64 P0, [R6+URZ], R5 ;  /* 0x00000005060085a7 */ /* 0x000e64000800007f */
[----:B-1----:R-:W-:Y:S05]  /*b0c0*/  @!P0 BRA `(.L_x_212) ;  /* 0xfffffffc00f08947 */ /* 0x002fea000383ffff */
[----:B------:R-:W-:Y:S05]  /*b0d0*/  BRA `(.L_x_258) ;  /* 0xffffffec00507947 */ /* 0x000fea000383ffff */
.L_x_213:
[----:B0-----:R0:W1:Y:S02]  /*b0e0*/  SYNCS.PHASECHK.TRANS64.TRYWAIT P0, [R9+URZ], R4 ;  /* 0x00000004090075a7 */ /* 0x001064000800017f */
[----:B-1----:R-:W-:Y:S05]  /*b0f0*/  @!P0 NANOSLEEP.SYNCS 0x989680 ;  /* 0x009896800000895d */ /* 0x002fea0003900000 */
[----:B------:R-:W1:Y:S02]  /*b100*/  @!P0 SYNCS.PHASECHK.TRANS64 P0, [R9+URZ], R4 ;  /* 0x00000004090085a7 */ /* 0x000e64000800007f */
[----:B-1----:R-:W-:Y:S05]  /*b110*/  @!P0 BRA `(.L_x_213) ;  /* 0xfffffffc00f08947 */ /* 0x002fea000383ffff */
[----:B------:R-:W-:Y:S05]  /*b120*/  BRA `(.L_x_259) ;  /* 0xffffffec00607947 */ /* 0x000fea000383ffff */
.L_x_214:
[----:B0-----:R0:W1:Y:S02]  /*b130*/  SYNCS.PHASECHK.TRANS64.TRYWAIT P0, [R6+URZ], R5 ;  /* 0x00000005060075a7 */ /* 0x001064000800017f */
[----:B-1----:R-:W-:Y:S05]  /*b140*/  @!P0 NANOSLEEP.SYNCS 0x989680 ;  /* 0x009896800000895d */ /* 0x002fea0003900000 */
[----:B------:R-:W1:Y:S02]  /*b150*/  @!P0 SYNCS.PHASECHK.TRANS64 P0, [R6+URZ], R5 ;  /* 0x00000005060085a7 */ /* 0x000e64000800007f */
[----:B-1----:R-:W-:Y:S05]  /*b160*/  @!P0 BRA `(.L_x_214) ;  /* 0xfffffffc00f08947 */ /* 0x002fea000383ffff */
[----:B------:R-:W-:Y:S05]  /*b170*/  BRA `(.L_x_260) ;  /* 0xffffffec00707947 */ /* 0x000fea000383ffff */
.L_x_215:
[----:B0-----:R0:W1:Y:S02]  /*b180*/  SYNCS.PHASECHK.TRANS64.TRYWAIT P0, [R9+URZ], R4 ;  /* 0x00000004090075a7 */ /* 0x001064000800017f */
[----:B-1----:R-:W-:Y:S05]  /*b190*/  @!P0 NANOSLEEP.SYNCS 0x989680 ;  /* 0x009896800000895d */ /* 0x002fea0003900000 */
[----:B------:R-:W1:Y:S02]  /*b1a0*/  @!P0 SYNCS.PHASECHK.TRANS64 P0, [R9+URZ], R4 ;  /* 0x00000004090085a7 */ /* 0x000e64000800007f */
[----:B-1----:R-:W-:Y:S05]  /*b1b0*/  @!P0 BRA `(.L_x_215) ;  /* 0xfffffffc00f08947 */ /* 0x002fea000383ffff */
[----:B------:R-:W-:Y:S05]  /*b1c0*/  BRA `(.L_x_261) ;  /* 0xffffffec00807947 */ /* 0x000fea000383ffff */
.L_x_216:
[----:B0-----:R0:W1:Y:S02]  /*b1d0*/  SYNCS.PHASECHK.TRANS64.TRYWAIT P0, [R6+URZ], R5 ;  /* 0x00000005060075a7 */ /* 0x001064000800017f */
[----:B-1----:R-:W-:Y:S05]  /*b1e0*/  @!P0 NANOSLEEP.SYNCS 0x989680 ;  /* 0x009896800000895d */ /* 0x002fea0003900000 */
[----:B------:R-:W1:Y:S02]  /*b1f0*/  @!P0 SYNCS.PHASECHK.TRANS64 P0, [R6+URZ], R5 ;  /* 0x00000005060085a7 */ /* 0x000e64000800007f */
[----:B-1----:R-:W-:Y:S05]  /*b200*/  @!P0 BRA `(.L_x_216) ;  /* 0xfffffffc00f08947 */ /* 0x002fea000383ffff */
[----:B------:R-:W-:Y:S05]  /*b210*/  BRA `(.L_x_262) ;  /* 0xffffffec00907947 */ /* 0x000fea000383ffff */
.L_x_217:
[----:B0-----:R0:W1:Y:S02]  /*b220*/  SYNCS.PHASECHK.TRANS64.TRYWAIT P0, [R9+URZ], R4 ;  /* 0x00000004090075a7 */ /* 0x001064000800017f */
[----:B-1----:R-:W-:Y:S05]  /*b230*/  @!P0 NANOSLEEP.SYNCS 0x989680 ;  /* 0x009896800000895d */ /* 0x002fea0003900000 */
[----:B------:R-:W1:Y:S02]  /*b240*/  @!P0 SYNCS.PHASECHK.TRANS64 P0, [R9+URZ], R4 ;  /* 0x00000004090085a7 */ /* 0x000e64000800007f */
[----:B-1----:R-:W-:Y:S05]  /*b250*/  @!P0 BRA `(.L_x_217) ;  /* 0xfffffffc00f08947 */ /* 0x002fea000383ffff */
[----:B------:R-:W-:Y:S05]  /*b260*/  BRA `(.L_x_263) ;  /* 0xffffffec00a07947 */ /* 0x000fea000383ffff */
.L_x_218:
[----:B0-----:R0:W1:Y:S02]  /*b270*/  SYNCS.PHASECHK.TRANS64.TRYWAIT P0, [R6+URZ], R5 ;  /* 0x00000005060075a7 */ /* 0x001064000800017f */
[----:B-1----:R-:W-:Y:S05]  /*b280*/  @!P0 NANOSLEEP.SYNCS 0x989680 ;  /* 0x009896800000895d */ /* 0x002fea0003900000 */
[----:B------:R-:W1:Y:S02]  /*b290*/  @!P0 SYNCS.PHASECHK.TRANS64 P0, [R6+URZ], R5 ;  /* 0x00000005060085a7 */ /* 0x000e64000800007f */
[----:B-1----:R-:W-:Y:S05]  /*b2a0*/  @!P0 BRA `(.L_x_218) ;  /* 0xfffffffc00f08947 */ /* 0x002fea000383ffff */
[----:B------:R-:W-:Y:S05]  /*b2b0*/  BRA `(.L_x_264) ;  /* 0xffffffec00b07947 */ /* 0x000fea000383ffff */
.L_x_219:
[----:B0-----:R0:W1:Y:S02]  /*b2c0*/  SYNCS.PHASECHK.TRANS64.TRYWAIT P0, [R9+URZ], R4 ;  /* 0x00000004090075a7 */ /* 0x001064000800017f */
[----:B-1----:R-:W-:Y:S05]  /*b2d0*/  @!P0 NANOSLEEP.SYNCS 0x989680 ;  /* 0x009896800000895d */ /* 0x002fea0003900000 */
[----:B------:R-:W1:Y:S02]  /*b2e0*/  @!P0 SYNCS.PHASECHK.TRANS64 P0, [R9+URZ], R4 ;  /* 0x00000004090085a7 */ /* 0x000e64000800007f */
[----:B-1----:R-:W-:Y:S05]  /*b2f0*/  @!P0 BRA `(.L_x_219) ;  /* 0xfffffffc00f08947 */ /* 0x002fea000383ffff */
[----:B------:R-:W-:Y:S05]  /*b300*/  BRA `(.L_x_265) ;  /* 0xffffffec00c07947 */ /* 0x000fea000383ffff */
.L_x_220:
[----:B0-----:R0:W1:Y:S02]  /*b310*/  SYNCS.PHASECHK.TRANS64.TRYWAIT P0, [R6+URZ], R5 ;  /* 0x00000005060075a7 */ /* 0x001064000800017f */
[----:B-1----:R-:W-:Y:S05]  /*b320*/  @!P0 NANOSLEEP.SYNCS 0x989680 ;  /* 0x009896800000895d */ /* 0x002fea0003900000 */
[----:B------:R-:W1:Y:S02]  /*b330*/  @!P0 SYNCS.PHASECHK.TRANS64 P0, [R6+URZ], R5 ;  /* 0x00000005060085a7 */ /* 0x000e64000800007f */
[----:B-1----:R-:W-:Y:S05]  /*b340*/  @!P0 BRA `(.L_x_220) ;  /* 0xfffffffc00f08947 */ /* 0x002fea000383ffff */
[----:B------:R-:W-:Y:S05]  /*b350*/  BRA `(.L_x_266) ;  /* 0xffffffec00d07947 */ /* 0x000fea000383ffff */
.L_x_221:
[----:B0-----:R0:W1:Y:S02]  /*b360*/  SYNCS.PHASECHK.TRANS64.TRYWAIT P0, [R9+URZ], R4 ;  /* 0x00000004090075a7 */ /* 0x001064000800017f */
[----:B-1----:R-:W-:Y:S05]  /*b370*/  @!P0 NANOSLEEP.SYNCS 0x989680 ;  /* 0x009896800000895d */ /* 0x002fea0003900000 */
[----:B------:R-:W1:Y:S02]  /*b380*/  @!P0 SYNCS.PHASECHK.TRANS64 P0, [R9+URZ], R4 ;  /* 0x00000004090085a7 */ /* 0x000e64000800007f */
[----:B-1----:R-:W-:Y:S05]  /*b390*/  @!P0 BRA `(.L_x_221) ;  /* 0xfffffffc00f08947 */ /* 0x002fea000383ffff */
[----:B------:R-:W-:Y:S05]  /*b3a0*/  BRA `(.L_x_267) ;  /* 0xffffffec00e07947 */ /* 0x000fea000383ffff */
.L_x_222:
[----:B0-----:R0:W1:Y:S02]  /*b3b0*/  SYNCS.PHASECHK.TRANS64.TRYWAIT P0, [R6+URZ], R5 ;  /* 0x00000005060075a7 */ /* 0x001064000800017f */
[----:B-1----:R-:W-:Y:S05]  /*b3c0*/  @!P0 NANOSLEEP.SYNCS 0x989680 ;  /* 0x009896800000895d */ /* 0x002fea0003900000 */
[----:B------:R-:W1:Y:S02]  /*b3d0*/  @!P0 SYNCS.PHASECHK.TRANS64 P0, [R6+URZ], R5 ;  /* 0x00000005060085a7 */ /* 0x000e64000800007f */
[----:B-1----:R-:W-:Y:S05]  /*b3e0*/  @!P0 BRA `(.L_x_222) ;  /* 0xfffffffc00f08947 */ /* 0x002fea000383ffff */
[----:B------:R-:W-:Y:S05]  /*b3f0*/  BRA `(.L_x_268) ;  /* 0xffffffec00f07947 */ /* 0x000fea000383ffff */
.L_x_223:
[----:B0-----:R0:W1:Y:S02]  /*b400*/  SYNCS.PHASECHK.TRANS64.TRYWAIT P0, [R9+URZ], R4 ;  /* 0x00000004090075a7 */ /* 0x001064000800017f */
[----:B-1----:R-:W-:Y:S05]  /*b410*/  @!P0 NANOSLEEP.SYNCS 0x989680 ;  /* 0x009896800000895d */ /* 0x002fea0003900000 */
[----:B------:R-:W1:Y:S02]  /*b420*/  @!P0 SYNCS.PHASECHK.TRANS64 P0, [R9+URZ], R4 ;  /* 0x00000004090085a7 */ /* 0x000e64000800007f */
[----:B-1----:R-:W-:Y:S05]  /*b430*/  @!P0 BRA `(.L_x_223) ;  /* 0xfffffffc00f08947 */ /* 0x002fea000383ffff */
[----:B------:R-:W-:Y:S05]  /*b440*/  BRA `(.L_x_269) ;  /* 0xfffffff000007947 */ /* 0x000fea000383ffff */
.L_x_224:
[----:B0-----:R0:W1:Y:S02]  /*b450*/  SYNCS.PHASECHK.TRANS64.TRYWAIT P0, [R6+URZ], R5 ;  /* 0x00000005060075a7 */ /* 0x001064000800017f */
[----:B-1----:R-:W-:Y:S05]  /*b460*/  @!P0 NANOSLEEP.SYNCS 0x989680 ;  /* 0x009896800000895d */ /* 0x002fea0003900000 */
[----:B------:R-:W1:Y:S02]  /*b470*/  @!P0 SYNCS.PHASECHK.TRANS64 P0, [R6+URZ], R5 ;  /* 0x00000005060085a7 */ /* 0x000e64000800007f */
[----:B-1----:R-:W-:Y:S05]  /*b480*/  @!P0 BRA `(.L_x_224) ;  /* 0xfffffffc00f08947 */ /* 0x002fea000383ffff */
[----:B------:R-:W-:Y:S05]  /*b490*/  BRA `(.L_x_270) ;  /* 0xfffffff000107947 */ /* 0x000fea000383ffff */
.L_x_225:
[----:B0-----:R0:W1:Y:S02]  /*b4a0*/  SYNCS.PHASECHK.TRANS64.TRYWAIT P0, [R9+URZ], R4 ;  /* 0x00000004090075a7 */ /* 0x001064000800017f */
[----:B-1----:R-:W-:Y:S05]  /*b4b0*/  @!P0 NANOSLEEP.SYNCS 0x989680 ;  /* 0x009896800000895d */ /* 0x002fea0003900000 */
[----:B------:R-:W1:Y:S02]  /*b4c0*/  @!P0 SYNCS.PHASECHK.TRANS64 P0, [R9+URZ], R4 ;  /* 0x00000004090085a7 */ /* 0x000e64000800007f */
[----:B-1----:R-:W-:Y:S05]  /*b4d0*/  @!P0 BRA `(.L_x_225) ;  /* 0xfffffffc00f08947 */ /* 0x002fea000383ffff */
[----:B------:R-:W-:Y:S05]  /*b4e0*/  BRA `(.L_x_271) ;  /* 0xfffffff000207947 */ /* 0x000fea000383ffff */
.L_x_226:
[----:B0-----:R0:W1:Y:S02]  /*b4f0*/  SYNCS.PHASECHK.TRANS64.TRYWAIT P0, [R6+URZ], R5 ;  /* 0x00000005060075a7 */ /* 0x001064000800017f */
[----:B-1----:R-:W-:Y:S05]  /*b500*/  @!P0 NANOSLEEP.SYNCS 0x989680 ;  /* 0x009896800000895d */ /* 0x002fea0003900000 */
[----:B------:R-:W1:Y:S02]  /*b510*/  @!P0 SYNCS.PHASECHK.TRANS64 P0, [R6+URZ], R5 ;  /* 0x00000005060085a7 */ /* 0x000e64000800007f */
[----:B-1----:R-:W-:Y:S05]  /*b520*/  @!P0 BRA `(.L_x_226) ;  /* 0xfffffffc00f08947 */ /* 0x002fea000383ffff */
[----:B------:R-:W-:Y:S05]  /*b530*/  BRA `(.L_x_272) ;  /* 0xfffffff000307947 */ /* 0x000fea000383ffff */
.L_x_227:
[----:B0-----:R0:W1:Y:S02]  /*b540*/  SYNCS.PHASECHK.TRANS64.TRYWAIT P0, [R9+URZ], R4 ;  /* 0x00000004090075a7 */ /* 0x001064000800017f */
[----:B-1----:R-:W-:Y:S05]  /*b550*/  @!P0 NANOSLEEP.SYNCS 0x989680 ;  /* 0x009896800000895d */ /* 0x002fea0003900000 */
[----:B------:R-:W1:Y:S02]  /*b560*/  @!P0 SYNCS.PHASECHK.TRANS64 P0, [R9+URZ], R4 ;  /* 0x00000004090085a7 */ /* 0x000e64000800007f */
[----:B-1----:R-:W-:Y:S05]  /*b570*/  @!P0 BRA `(.L_x_227) ;  /* 0xfffffffc00f08947 */ /* 0x002fea000383ffff */
[----:B------:R-:W-:Y:S05]  /*b580*/  BRA `(.L_x_273) ;  /* 0xfffffff000407947 */ /* 0x000fea000383ffff */
.L_x_228:
[----:B0-----:R0:W1:Y:S02]  /*b590*/  SYNCS.PHASECHK.TRANS64.TRYWAIT P0, [R8+URZ], R5 ;  /* 0x00000005080075a7 */ /* 0x001064000800017f */
[----:B-1----:R-:W-:Y:S05]  /*b5a0*/  @!P0 NANOSLEEP.SYNCS 0x989680 ;  /* 0x009896800000895d */ /* 0x002fea0003900000 */
[----:B------:R-:W1:Y:S02]  /*b5b0*/  @!P0 SYNCS.PHASECHK.TRANS64 P0, [R8+URZ], R5 ;  /* 0x00000005080085a7 */ /* 0x000e64000800007f */
[----:B-1----:R-:W-:Y:S05]  /*b5c0*/  @!P0 BRA `(.L_x_228) ;  /* 0xfffffffc00f08947 */ /* 0x002fea000383ffff */
[----:B------:R-:W-:Y:S05]  /*b5d0*/  BRA `(.L_x_274) ;  /* 0xfffffff000507947 */ /* 0x000fea000383ffff */
.L_x_229:
[----:B-1----:R1:W2:Y:S02]  /*b5e0*/  SYNCS.PHASECHK.TRANS64.TRYWAIT P0, [R11+URZ], R6 ;  /* 0x000000060b0075a7 */ /* 0x0022a4000800017f */
[----:B--2---:R-:W-:Y:S05]  /*b5f0*/  @!P0 NANOSLEEP.SYNCS 0x989680 ;  /* 0x009896800000895d */ /* 0x004fea0003900000 */
[----:B------:R-:W2:Y:S02]  /*b600*/  @!P0 SYNCS.PHASECHK.TRANS64 P0, [R11+URZ], R6 ;  /* 0x000000060b0085a7 */ /* 0x000ea4000800007f */
[----:B--2---:R-:W-:Y:S05]  /*b610*/  @!P0 BRA `(.L_x_229) ;  /* 0xfffffffc00f08947 */ /* 0x004fea000383ffff */
[----:B------:R-:W-:Y:S05]  /*b620*/  BRA `(.L_x_275) ;  /* 0xfffffff000587947 */ /* 0x000fea000383ffff */
.L_x_276:
[----:B------:R-:W-:-:S00]  /*b630*/  BRA `(.L_x_276) ;  /* 0xfffffffc00fc7947 */ /* 0x000fc0000383ffff */
[----:B------:R-:W-:-:S00]  /*b640*/  NOP ;  /* 0x0000000000007918 */ /* 0x000fc00000000000 */
        /* <DEDUP_REMOVED lines=11> */
.L_x_277:


//--------------------- .nv.shared._ZN7cutlass13device_kernelINS_4gemm6kernel13GemmUniversalIN4cute5tupleIJiiiiEEENS1_10collective13CollectiveMmaINS1_37MainloopSm90TmaGmmaWarpSpecializedFP8ILi37ENS5_IJNS4_1CILi2EEENSA_ILi1EEESC_EEENS1_32KernelTmaWarpSpecializedPingpongEEENS5_IJNSA_ILi64EEENSA_ILi128EEENSA_ILi32EEEEEENS_12float_e5m2_tENS5_IJlSC_lEEESK_SL_NS4_8TiledMMAINS4_8MMA_AtomIJNS4_4SM904GMMA31MMA_64x128x32_F32E5M2E5M2_SS_TNILNSP_7ScaleInE1ELSR_1EEEEEENS4_6LayoutINS5_IJSC_SC_SC_EEENS5_IJNSA_ILi0EEESW_SW_EEEEENS5_IJNS4_10UnderscoreESZ_SZ_EEEEENS4_13SM90_TMA_LOADENS4_14ComposedLayoutINS4_7SwizzleILi1ELi4ELi3EEENS4_18smem_ptr_flag_bitsILi8EEENSU_INS5_IJNSA_ILi8EEESI_EEENS5_IJSI_SC_EEEEEEEvNS4_8identityENS4_23SM90_TMA_LOAD_MULTICASTES1C_vS1D_EENS_8epilogue10collective6detail29Sm90TmaWarpSpecializedAdapterINS1H_15DefaultEpilogueISK_SL_SL_NS1G_6thread17LinearCombinationISK_Li1EffLNS1L_9ScaleType4KindE0ELNS_15FloatRoundStyleE2ESK_EENS1_15EpilogueDefaultEEEEEvvEEEEvNT_6ParamsE --------------------------
	.section	.nv.shared._ZN7cutlass13device_kernelINS_4gemm6kernel13GemmUniversalIN4cute5tupleIJiiiiEEENS1_10collective13CollectiveMmaINS1_37MainloopSm90TmaGmmaWarpSpecializedFP8ILi37ENS5_IJNS4_1CILi2EEENSA_ILi1EEESC_EEENS1_32KernelTmaWarpSpecializedPingpongEEENS5_IJNSA_ILi64EEENSA_ILi128EEENSA_ILi32EEEEEENS_12float_e5m2_tENS5_IJlSC_lEEESK_SL_NS4_8TiledMMAINS4_8MMA_AtomIJNS4_4SM904GMMA31MMA_64x128x32_F32E5M2E5M2_SS_TNILNSP_7ScaleInE1ELSR_1EEEEEENS4_6LayoutINS5_IJSC_SC_SC_EEENS5_IJNSA_ILi0EEESW_SW_EEEEENS5_IJNS4_10UnderscoreESZ_SZ_EEEEENS4_13SM90_TMA_LOADENS4_14ComposedLayoutINS4_7SwizzleILi1ELi4ELi3EEENS4_18smem_ptr_flag_bitsILi8EEENSU_INS5_IJNSA_ILi8EEESI_EEENS5_IJSI_SC_EEEEEEEvNS4_8identityENS4_23SM90_TMA_LOAD_MULTICASTES1C_vS1D_EENS_8epilogue10collective6detail29Sm90TmaWarpSpecializedAdapterINS1H_15DefaultEpilogueISK_SL_SL_NS1G_6thread17LinearCombinationISK_Li1EffLNS1L_9ScaleType4KindE0ELNS_15FloatRoundStyleE2ESK_EENS1_15EpilogueDefaultEEEEEvvEEEEvNT_6ParamsE,"aw",@nobits
	.sectionflags	@""
	.align	16
	.zero		1024


//--------------------- .nv.shared.reserved.0     --------------------------
	.section	.nv.shared.reserved.0,"aw",@nobits
	.weak		__nv_reservedSMEM_offset_0_alias
	.size		__nv_reservedSMEM_offset_0_alias, 0, 0
	.other		__nv_reservedSMEM_offset_0_alias,@"STO_CUDA_RESERVED_SHARED STV_DEFAULT"
__nv_reservedSMEM_offset_0_alias:
	.zero		0


//--------------------- .nv.global                --------------------------
	.section	.nv.global,"aw",@nobits
.nv.global:
	.type		_ZN39_INTERNAL_bbb109f2_4_k_cu_1ef1d60c_50054cute1_E,@object
	.size		_ZN39_INTERNAL_bbb109f2_4_k_cu_1ef1d60c_50054cute1_E,(_ZN39_INTERNAL_bbb109f2_4_k_cu_1ef1d60c_50054cuda3std3__45__cpo6cbeginE - _ZN39_INTERNAL_bbb109f2_4_k_cu_1ef1d60c_50054cute1_E)
_ZN39_INTERNAL_bbb109f2_4_k_cu_1ef1d60c_50054cute1_E:
	.zero		1
	.type		_ZN39_INTERNAL_bbb109f2_4_k_cu_1ef1d60c_50054cuda3std3__45__cpo6cbeginE,@object
	.size		_ZN39_INTERNAL_bbb109f2_4_k_cu_1ef1d60c_50054cuda3std3__45__cpo6cbeginE,(_ZN39_INTERNAL_bbb109f2_4_k_cu_1ef1d60c_50054cuda3std3__48in_placeE - _ZN39_INTERNAL_bbb109f2_4_k_cu_1ef1d60c_50054cuda3std3__45__cpo6cbeginE)
_ZN39_INTERNAL_bbb109f2_4_k_cu_1ef1d60c_50054cuda3std3__45__cpo6cbeginE:
	.zero		1
	.type		_ZN39_INTERNAL_bbb109f2_4_k_cu_1ef1d60c_50054cuda3std3__48in_placeE,@object
	.size		_ZN39_INTERNAL_bbb109f2_4_k_cu_1ef1d60c_50054cuda3std3__48in_placeE,(_ZN39_INTERNAL_bbb109f2_4_k_cu_1ef1d60c_50054cuda3std6ranges3__45__cpo9iter_moveE - _ZN39_INTERNAL_bbb109f2_4_k_cu_1ef1d60c_50054cuda3std3__48in_placeE)
_ZN39_INTERNAL_bbb109f2_4_k_cu_1ef1d60c_50054cuda3std3__48in_placeE:
	.zero		1
	.type		_ZN39_INTERNAL_bbb109f2_4_k_cu_1ef1d60c_50054cuda3std6ranges3__45__cpo9iter_moveE,@object
	.size		_ZN39_INTERNAL_bbb109f2_4_k_cu_1ef1d60c_50054cuda3std6ranges3__45__cpo9iter_moveE,(_ZN39_INTERNAL_bbb109f2_4_k_cu_1ef1d60c_50054cuda3std3__45__cpo5beginE - _ZN39_INTERNAL_bbb109f2_4_k_cu_1ef1d60c_50054cuda3std6ranges3__45__cpo9iter_moveE)
_ZN39_INTERNAL_bbb109f2_4_k_cu_1ef1d60c_50054cuda3std6ranges3__45__cpo9iter_moveE:
	.zero		1
	.type		_ZN39_INTERNAL_bbb109f2_4_k_cu_1ef1d60c_50054cuda3std3__45__cpo5beginE,@object
	.size		_ZN39_INTERNAL_bbb109f2_4_k_cu_1ef1d60c_50054cuda3std3__45__cpo5beginE,(_ZN39_INTERNAL_bbb109f2_4_k_cu_1ef1d60c_50054cuda3std3__441_GLOBAL__N__bbb109f2_4_k_cu_1ef1d60c_50056ignoreE - _ZN39_INTERNAL_bbb109f2_4_k_cu_1ef1d60c_50054cuda3std3__45__cpo5beginE)
_ZN39_INTERNAL_bbb109f2_4_k_cu_1ef1d60c_50054cuda3std3__45__cpo5beginE:
	.zero		1
	.type		_ZN39_INTERNAL_bbb109f2_4_k_cu_1ef1d60c_50054cuda3std3__441_GLOBAL__N__bbb109f2_4_k_cu_1ef1d60c_50056ignoreE,@object
	.size		_ZN39_INTERNAL_bbb109f2_4_k_cu_1ef1d60c_50054cuda3std3__441_GLOBAL__N__bbb109f2_4_k_cu_1ef1d60c_50056ignoreE,(_ZN39_INTERNAL_bbb109f2_4_k_cu_1ef1d60c_50054cute7productE - _ZN39_INTERNAL_bbb109f2_4_k_cu_1ef1d60c_50054cuda3std3__441_GLOBAL__N__bbb109f2_4_k_cu_1ef1d60c_50056ignoreE)
_ZN39_INTERNAL_bbb109f2_4_k_cu_1ef1d60c_50054cuda3std3__441_GLOBAL__N__bbb109f2_4_k_cu_1ef1d60c_50056ignoreE:
	.zero		1
	.type		_ZN39_INTERNAL_bbb109f2_4_k_cu_1ef1d60c_50054cute7productE,@object
	.size		_ZN39_INTERNAL_bbb109f2_4_k_cu_1ef1d60c_50054cute7productE,(_ZN39_INTERNAL_bbb109f2_4_k_cu_1ef1d60c_50054cuda3std3__45__cpo3endE - _ZN39_INTERNAL_bbb109f2_4_k_cu_1ef1d60c_50054cute7productE)
_ZN39_INTERNAL_bbb109f2_4_k_cu_1ef1d60c_50054cute7productE:
	.zero		1
	.type		_ZN39_INTERNAL_bbb109f2_4_k_cu_1ef1d60c_50054cuda3std3__45__cpo3endE,@object
	.size		_ZN39_INTERNAL_bbb109f2_4_k_cu_1ef1d60c_50054cuda3std3__45__cpo3endE,(_ZN39_INTERNAL_bbb109f2_4_k_cu_1ef1d60c_50054cuda3std3__419piecewise_constructE - _ZN39_INTERNAL_bbb109f2_4_k_cu_1ef1d60c_50054cuda3std3__45__cpo3endE)
_ZN39_INTERNAL_bbb109f2_4_k_cu_1ef1d60c_50054cuda3std3__45__cpo3endE:
	.zero		1
	.type		_ZN39_INTERNAL_bbb109f2_4_k_cu_1ef1d60c_50054cuda3std3__419piecewise_constructE,@object
	.size		_ZN39_INTERNAL_bbb109f2_4_k_cu_1ef1d60c_50054cuda3std3__419piecewise_constructE,(_ZN39_INTERNAL_bbb109f2_4_k_cu_1ef1d60c_50054cuda3std3__45__cpo4cendE - _ZN39_INTERNAL_bbb109f2_4_k_cu_1ef1d60c_50054cuda3std3__419piecewise_constructE)
_ZN39_INTERNAL_bbb109f2_4_k_cu_1ef1d60c_50054cuda3std3__419piecewise_constructE:
	.zero		1
	.type		_ZN39_INTERNAL_bbb109f2_4_k_cu_1ef1d60c_50054cuda3std3__45__cpo4cendE,@object
	.size		_ZN39_INTERNAL_bbb109f2_4_k_cu_1ef1d60c_50054cuda3std3__45__cpo4cendE,(_ZN39_INTERNAL_bbb109f2_4_k_cu_1ef1d60c_50054cuda3std6ranges3__45__cpo4swapE - _ZN39_INTERNAL_bbb109f2_4_k_cu_1ef1d60c_50054cuda3std3__45__cpo4cendE)
_ZN39_INTERNAL_bbb109f2_4_k_cu_1ef1d60c_50054cuda3std3__45__cpo4cendE:
	.zero		1
	.type		_ZN39_INTERNAL_bbb109f2_4_k_cu_1ef1d60c_50054cuda3std6ranges3__45__cpo4swapE,@object
	.size		_ZN39_INTERNAL_bbb109f2_4_k_cu_1ef1d60c_50054cuda3std6ranges3__45__cpo4swapE,(.L_7 - _ZN39_INTERNAL_bbb109f2_4_k_cu_1ef1d60c_50054cuda3std6ranges3__45__cpo4swapE)
_ZN39_INTERNAL_bbb109f2_4_k_cu_1ef1d60c_50054cuda3std6ranges3__45__cpo4swapE:
	.zero		1
.L_7:


//--------------------- .nv.constant0._ZN7cutlass13device_kernelINS_4gemm6kernel13GemmUniversalIN4cute5tupleIJiiiiEEENS1_10collective13CollectiveMmaINS1_37MainloopSm90TmaGmmaWarpSpecializedFP8ILi37ENS5_IJNS4_1CILi2EEENSA_ILi1EEESC_EEENS1_32KernelTmaWarpSpecializedPingpongEEENS5_IJNSA_ILi64EEENSA_ILi128EEENSA_ILi32EEEEEENS_12float_e5m2_tENS5_IJlSC_lEEESK_SL_NS4_8TiledMMAINS4_8MMA_AtomIJNS4_4SM904GMMA31MMA_64x128x32_F32E5M2E5M2_SS_TNILNSP_7ScaleInE1ELSR_1EEEEEENS4_6LayoutINS5_IJSC_SC_SC_EEENS5_IJNSA_ILi0EEESW_SW_EEEEENS5_IJNS4_10UnderscoreESZ_SZ_EEEEENS4_13SM90_TMA_LOADENS4_14ComposedLayoutINS4_7SwizzleILi1ELi4ELi3EEENS4_18smem_ptr_flag_bitsILi8EEENSU_INS5_IJNSA_ILi8EEESI_EEENS5_IJSI_SC_EEEEEEEvNS4_8identityENS4_23SM90_TMA_LOAD_MULTICASTES1C_vS1D_EENS_8epilogue10collective6detail29Sm90TmaWarpSpecializedAdapterINS1H_15DefaultEpilogueISK_SL_SL_NS1G_6thread17LinearCombinationISK_Li1EffLNS1L_9ScaleType4KindE0ELNS_15FloatRoundStyleE2ESK_EENS1_15EpilogueDefaultEEEEEvvEEEEvNT_6ParamsE --------------------------
	.section	.nv.constant0._ZN7cutlass13device_kernelINS_4gemm6kernel13GemmUniversalIN4cute5tupleIJiiiiEEENS1_10collective13CollectiveMmaINS1_37MainloopSm90TmaGmmaWarpSpecializedFP8ILi37ENS5_IJNS4_1CILi2EEENSA_ILi1EEESC_EEENS1_32KernelTmaWarpSpecializedPingpongEEENS5_IJNSA_ILi64EEENSA_ILi128EEENSA_ILi32EEEEEENS_12float_e5m2_tENS5_IJlSC_lEEESK_SL_NS4_8TiledMMAINS4_8MMA_AtomIJNS4_4SM904GMMA31MMA_64x128x32_F32E5M2E5M2_SS_TNILNSP_7ScaleInE1ELSR_1EEEEEENS4_6LayoutINS5_IJSC_SC_SC_EEENS5_IJNSA_ILi0EEESW_SW_EEEEENS5_IJNS4_10UnderscoreESZ_SZ_EEEEENS4_13SM90_TMA_LOADENS4_14ComposedLayoutINS4_7SwizzleILi1ELi4ELi3EEENS4_18smem_ptr_flag_bitsILi8EEENSU_INS5_IJNSA_ILi8EEESI_EEENS5_IJSI_SC_EEEEEEEvNS4_8identityENS4_23SM90_TMA_LOAD_MULTICASTES1C_vS1D_EENS_8epilogue10collective6detail29Sm90TmaWarpSpecializedAdapterINS1H_15DefaultEpilogueISK_SL_SL_NS1G_6thread17LinearCombinationISK_Li1EffLNS1L_9ScaleType4KindE0ELNS_15FloatRoundStyleE2ESK_EENS1_15EpilogueDefaultEEEEEvvEEEEvNT_6ParamsE,"a",@progbits
	.sectionflags	@""
	.align	4
.nv.constant0._ZN7cutlass13device_kernelINS_4gemm6kernel13GemmUniversalIN4cute5tupleIJiiiiEEENS1_10collective13CollectiveMmaINS1_37MainloopSm90TmaGmmaWarpSpecializedFP8ILi37ENS5_IJNS4_1CILi2EEENSA_ILi1EEESC_EEENS1_32KernelTmaWarpSpecializedPingpongEEENS5_IJNSA_ILi64EEENSA_ILi128EEENSA_ILi32EEEEEENS_12float_e5m2_tENS5_IJlSC_lEEESK_SL_NS4_8TiledMMAINS4_8MMA_AtomIJNS4_4SM904GMMA31MMA_64x128x32_F32E5M2E5M2_SS_TNILNSP_7ScaleInE1ELSR_1EEEEEENS4_6LayoutINS5_IJSC_SC_SC_EEENS5_IJNSA_ILi0EEESW_SW_EEEEENS5_IJNS4_10UnderscoreESZ_SZ_EEEEENS4_13SM90_TMA_LOADENS4_14ComposedLayoutINS4_7SwizzleILi1ELi4ELi3EEENS4_18smem_ptr_flag_bitsILi8EEENSU_INS5_IJNSA_ILi8EEESI_EEENS5_IJSI_SC_EEEEEEEvNS4_8identityENS4_23SM90_TMA_LOAD_MULTICASTES1C_vS1D_EENS_8epilogue10collective6detail29Sm90TmaWarpSpecializedAdapterINS1H_15DefaultEpilogueISK_SL_SL_NS1G_6thread17LinearCombinationISK_Li1EffLNS1L_9ScaleType4KindE0ELNS_15FloatRoundStyleE2ESK_EENS1_15EpilogueDefaultEEEEEvvEEEEvNT_6ParamsE:
	.zero		1664


//--------------------- SYMBOLS --------------------------

	.type		.nv.reservedSmem.offset0,@object
	.size		.nv.reservedSmem.offset0,0x4
